	.headerflags	@"EF_CUDA_TEXMODE_UNIFIED EF_CUDA_64BIT_ADDRESS EF_CUDA_SM86 EF_CUDA_VIRTUAL_SM(EF_CUDA_SM86)"
	.elftype	@"ET_EXEC"


//--------------------- .nv.info                  --------------------------
	.section	.nv.info,"",@"SHT_CUDA_INFO"
	.align	4


	//----- nvinfo : EIATTR_REGCOUNT
	.align		4
        /*0000*/ 	.byte	0x04, 0x2f
        /*0002*/ 	.short	(.L_1 - .L_0)
	.align		4
.L_0:
        /*0004*/ 	.word	index@(triton_mm)
        /*0008*/ 	.word	0x000000e8


	//----- nvinfo : EIATTR_MAX_STACK_SIZE
	.align		4
.L_1:
        /*000c*/ 	.byte	0x04, 0x23
        /*000e*/ 	.short	(.L_3 - .L_2)
	.align		4
.L_2:
        /*0010*/ 	.word	index@(triton_mm)
        /*0014*/ 	.word	0x00000000


	//----- nvinfo : EIATTR_MIN_STACK_SIZE
	.align		4
.L_3:
        /*0018*/ 	.byte	0x04, 0x12
        /*001a*/ 	.short	(.L_5 - .L_4)
	.align		4
.L_4:
        /*001c*/ 	.word	index@(triton_mm)
        /*0020*/ 	.word	0x00000000


	//----- nvinfo : EIATTR_FRAME_SIZE
	.align		4
.L_5:
        /*0024*/ 	.byte	0x04, 0x11
        /*0026*/ 	.short	(.L_7 - .L_6)
	.align		4
.L_6:
        /*0028*/ 	.word	index@(triton_mm)
        /*002c*/ 	.word	0x00000000
.L_7:


//--------------------- .nv.info.triton_mm        --------------------------
	.section	.nv.info.triton_mm,"",@"SHT_CUDA_INFO"
	.align	4


	//----- nvinfo : EIATTR_CUDA_API_VERSION
	.align		4
        /*0000*/ 	.byte	0x04, 0x37
        /*0002*/ 	.short	(.L_9 - .L_8)
.L_8:
        /*0004*/ 	.word	0x0000007b


	//----- nvinfo : EIATTR_SW2861232_WAR
	.align		4
.L_9:
        /*0008*/ 	.byte	0x01, 0x35
	.zero		2


	//----- nvinfo : EIATTR_PARAM_CBANK
	.align		4
        /*000c*/ 	.byte	0x04, 0x0a
        /*000e*/ 	.short	(.L_11 - .L_10)
	.align		4
.L_10:
        /*0010*/ 	.word	index@(.nv.constant0.triton_mm)
        /*0014*/ 	.short	0x0160
        /*0016*/ 	.short	0x001c


	//----- nvinfo : EIATTR_CBANK_PARAM_SIZE
	.align		4
.L_11:
        /*0018*/ 	.byte	0x03, 0x19
        /*001a*/ 	.short	0x001c


	//----- nvinfo : EIATTR_KPARAM_INFO
	.align		4
        /*001c*/ 	.byte	0x04, 0x17
        /*001e*/ 	.short	(.L_13 - .L_12)
.L_12:
        /*0020*/ 	.word	0x00000000
        /*0024*/ 	.short	0x0003
        /*0026*/ 	.short	0x0018
        /*0028*/ 	.byte	0x00, 0xf0, 0x11, 0x00


	//----- nvinfo : EIATTR_KPARAM_INFO
	.align		4
.L_13:
        /*002c*/ 	.byte	0x04, 0x17
        /*002e*/ 	.short	(.L_15 - .L_14)
.L_14:
        /*0030*/ 	.word	0x00000000
        /*0034*/ 	.short	0x0002
        /*0036*/ 	.short	0x0010
        /*0038*/ 	.byte	0x00, 0xf0, 0x21, 0x00


	//----- nvinfo : EIATTR_KPARAM_INFO
	.align		4
.L_15:
        /*003c*/ 	.byte	0x04, 0x17
        /*003e*/ 	.short	(.L_17 - .L_16)
.L_16:
        /*0040*/ 	.word	0x00000000
        /*0044*/ 	.short	0x0001
        /*0046*/ 	.short	0x0008
        /*0048*/ 	.byte	0x00, 0xf0, 0x21, 0x00


	//----- nvinfo : EIATTR_KPARAM_INFO
	.align		4
.L_17:
        /*004c*/ 	.byte	0x04, 0x17
        /*004e*/ 	.short	(.L_19 - .L_18)
.L_18:
        /*0050*/ 	.word	0x00000000
        /*0054*/ 	.short	0x0000
        /*0056*/ 	.short	0x0000
        /*0058*/ 	.byte	0x00, 0xf0, 0x21, 0x00


	//----- nvinfo : EIATTR_MAXREG_COUNT
	.align		4
.L_19:
        /*005c*/ 	.byte	0x03, 0x1b
        /*005e*/ 	.short	0x00ff


	//----- nvinfo : EIATTR_EXIT_INSTR_OFFSETS
	.align		4
        /*0060*/ 	.byte	0x04, 0x1c
        /*0062*/ 	.short	(.L_21 - .L_20)


	//   ....[0]....
.L_20:
        /*0064*/ 	.word	0x00000040


	//   ....[1]....
        /*0068*/ 	.word	0x00014f70


	//   ....[2]....
        /*006c*/ 	.word	0x00014fc0


	//----- nvinfo : EIATTR_MAX_THREADS
	.align		4
.L_21:
        /*0070*/ 	.byte	0x04, 0x05
        /*0072*/ 	.short	(.L_23 - .L_22)
.L_22:
        /*0074*/ 	.word	0x00000080
        /*0078*/ 	.word	0x00000001
        /*007c*/ 	.word	0x00000001
.L_23:


//--------------------- .nv.rel.action            --------------------------
	.section	.nv.rel.action,"",@"SHT_CUDA_RELOCINFO"
	.align	8
	.sectionentsize	8
        /*0000*/ 	.byte	0x73, 0x00, 0x00, 0x00, 0x00, 0x00, 0x00, 0x00, 0x00, 0x00, 0x00, 0x11, 0x25, 0x00, 0x05, 0x36


//--------------------- .nv.constant0.triton_mm   --------------------------
	.section	.nv.constant0.triton_mm,"a",@progbits
	.align	4
.nv.constant0.triton_mm:
	.zero		380


//--------------------- .text.triton_mm           --------------------------
	.section	.text.triton_mm,"ax",@progbits
	.sectionflags	@"SHF_BARRIERS=1"
	.sectioninfo	@"SHI_REGISTERS=232"
	.align	128
        .global         triton_mm
        .type           triton_mm,@function
        .size           triton_mm,(.L_x_3 - triton_mm)
        .other          triton_mm,@"STO_CUDA_ENTRY STV_DEFAULT"
triton_mm:
.text.triton_mm:
[----:B------:R-:W-:-:S02]  /*0000*/  MOV R1, c[0x0][0x28] ;  /* 0x00000a0000017a02 */ /* 0x000fc40000000f00 */
[----:B------:R-:W-:-:S05]  /*0010*/  MOV R4, c[0x0][0x178] ;  /* 0x00005e0000047a02 */ /* 0x000fca0000000f00 */
[----:B------:R-:W-:-:S05]  /*0020*/  IMAD R0, R4, 0x1900, RZ ;  /* 0x0000190004007824 */ /* 0x000fca00078e02ff */
[----:B------:R-:W-:-:S13]  /*0030*/  ISETP.NE.AND P0, PT, R0, RZ, PT ;  /* 0x000000ff0000720c */ /* 0x000fda0003f05270 */
[----:B------:R-:W-:Y:S05]  /*0040*/  @!P0 EXIT ;  /* 0x000000000000894d */ /* 0x000fea0003800000 */
[----:B------:R-:W1:Y:S01]  /*0050*/  S2R R8, SR_CTAID.X ;  /* 0x0000000000087919 */ /* 0x000e620000002500 */
[----:B------:R-:W-:Y:S01]  /*0060*/  IMAD R4, R4, 0x32, RZ ;  /* 0x0000003204047824 */ /* 0x000fe200078e02ff */
[----:B------:R-:W-:Y:S01]  /*0070*/  MOV R147, 0x4 ;  /* 0x0000000400937802 */ /* 0x000fe20000000f00 */
[----:B------:R-:W-:Y:S01]  /*0080*/  ULDC.64 UR10, c[0x0][0x118] ;  /* 0x00004600000a7ab9 */ /* 0x000fe20000000a00 */
[----:B------:R-:W2:Y:S01]  /*0090*/  S2R R19, SR_TID.X ;  /* 0x0000000000137919 */ /* 0x000ea20000002100 */
[----:B------:R-:W-:Y:S01]  /*00a0*/  CS2R R104, SRZ ;  /* 0x0000000000687805 */ /* 0x000fe2000001ff00 */
[----:B------:R-:W-:Y:S01]  /*00b0*/  IADD3 R0, R4, 0x3f, RZ ;  /* 0x0000003f04007810 */ /* 0x000fe20007ffe0ff */
[----:B------:R-:W-:Y:S01]  /*00c0*/  CS2R R106, SRZ ;  /* 0x00000000006a7805 */ /* 0x000fe2000001ff00 */
[----:B------:R-:W-:Y:S01]  /*00d0*/  IABS R41, R4 ;  /* 0x0000000400297213 */ /* 0x000fe20000000000 */
[----:B------:R-:W-:Y:S01]  /*00e0*/  CS2R R112, SRZ ;  /* 0x0000000000707805 */ /* 0x000fe2000001ff00 */
[----:B------:R-:W-:Y:S01]  /*00f0*/  SHF.R.S32.HI R3, RZ, 0x1f, R0 ;  /* 0x0000001fff037819 */ /* 0x000fe20000011400 */
[----:B------:R-:W-:Y:S01]  /*0100*/  CS2R R114, SRZ ;  /* 0x0000000000727805 */ /* 0x000fe2000001ff00 */
[----:B------:R-:W-:Y:S01]  /*0110*/  CS2R R116, SRZ ;  /* 0x0000000000747805 */ /* 0x000fe2000001ff00 */
[----:B------:R-:W-:Y:S01]  /*0120*/  CS2R R118, SRZ ;  /* 0x0000000000767805 */ /* 0x000fe2000001ff00 */
[----:B------:R-:W-:Y:S01]  /*0130*/  LEA.HI R3, R3, R0, RZ, 0x6 ;  /* 0x0000000003037211 */ /* 0x000fe200078f30ff */
[----:B------:R-:W-:Y:S01]  /*0140*/  CS2R R120, SRZ ;  /* 0x0000000000787805 */ /* 0x000fe2000001ff00 */
        /* <DEDUP_REMOVED lines=8> */
[----:B-1----:R-:W-:Y:S01]  /*01d0*/  SHF.R.S32.HI R2, RZ, 0x1f, R8 ;  /* 0x0000001fff027819 */ /* 0x002fe20000011408 */
[----:B------:R-:W-:Y:S01]  /*01e0*/  CS2R R138, SRZ ;  /* 0x00000000008a7805 */ /* 0x000fe2000001ff00 */
[----:B------:R-:W-:Y:S01]  /*01f0*/  ISETP.GE.AND P1, PT, R8, RZ, PT ;  /* 0x000000ff0800720c */ /* 0x000fe20003f26270 */
[----:B------:R-:W-:Y:S01]  /*0200*/  UMOV UR6, URZ ;  /* 0x0000003f00067c82 */ /* 0x000fe20008000000 */
[----:B------:R-:W-:Y:S01]  /*0210*/  LEA.HI R5, R2, R8, RZ, 0x4 ;  /* 0x0000000802057211 */ /* 0x000fe200078f20ff */
[----:B------:R-:W-:Y:S01]  /*0220*/  UMOV UR7, URZ ;  /* 0x0000003f00077c82 */ /* 0x000fe20008000000 */
[----:B--2---:R-:W-:Y:S01]  /*0230*/  SHF.R.U32.HI R32, RZ, 0x4, R19 ;  /* 0x00000004ff207819 */ /* 0x004fe20000011613 */
[----:B------:R-:W-:Y:S01]  /*0240*/  UMOV UR8, 0x20000 ;  /* 0x0002000000087882 */ /* 0x000fe20000000000 */
[----:B------:R-:W-:Y:S01]  /*0250*/  SHF.R.S32.HI R2, RZ, 0x4, R5 ;  /* 0x00000004ff027819 */ /* 0x000fe20000011405 */
[----:B------:R-:W-:Y:S01]  /*0260*/  UMOV UR4, URZ ;  /* 0x0000003f00047c82 */ /* 0x000fe20008000000 */
[----:B------:R-:W-:Y:S01]  /*0270*/  LOP3.LUT R5, R5, 0xfffffff0, RZ, 0xc0, !PT ;  /* 0xfffffff005057812 */ /* 0x000fe200078ec0ff */
[----:B------:R-:W-:Y:S01]  /*0280*/  UPLOP3.LUT UP0, UPT, UPT, UPT, UPT, 0x80, 0x0 ;  /* 0x000000000000789c */ /* 0x000fe20003f0f070 */
[----:B------:R-:W-:Y:S01]  /*0290*/  SHF.L.U32 R0, R2, 0x3, RZ ;  /* 0x0000000302007819 */ /* 0x000fe200000006ff */
[----:B------:R-:W-:-:S03]  /*02a0*/  UMOV UR5, URZ ;  /* 0x0000003f00057c82 */ /* 0x000fc60008000000 */
[----:B------:R-:W-:-:S04]  /*02b0*/  LEA.HI.SX32 R3, R3, -R0, 0x1a ;  /* 0x8000000003037211 */ /* 0x000fc800078fd2ff */
[----:B------:R-:W-:-:S04]  /*02c0*/  IMNMX R6, R3, 0x8, PT ;  /* 0x0000000803067817 */ /* 0x000fc80003800200 */
[-C--:B------:R-:W-:Y:S02]  /*02d0*/  IABS R13, R6.reuse ;  /* 0x00000006000d7213 */ /* 0x080fe40000000000 */
[----:B------:R-:W-:Y:S02]  /*02e0*/  IABS R11, R6 ;  /* 0x00000006000b7213 */ /* 0x000fe40000000000 */
[----:B------:R-:W1:Y:S02]  /*02f0*/  I2F.RP R7, R13 ;  /* 0x0000000d00077306 */ /* 0x000e640000209400 */
[----:B------:R-:W-:-:S06]  /*0300*/  IADD3 R11, RZ, -R11, RZ ;  /* 0x8000000bff0b7210 */ /* 0x000fcc0007ffe0ff */
[----:B-1----:R-:W1:Y:S02]  /*0310*/  MUFU.RCP R7, R7 ;  /* 0x0000000700077308 */ /* 0x002e640000001000 */
[----:B-1----:R-:W-:-:S06]  /*0320*/  IADD3 R2, R7, 0xffffffe, RZ ;  /* 0x0ffffffe07027810 */ /* 0x002fcc0007ffe0ff */
[----:B------:R-:W1:Y:S08]  /*0330*/  I2F.RP R7, R41 ;  /* 0x0000002900077306 */ /* 0x000e700000209400 */
[----:B------:R2:W3:Y:S08]  /*0340*/  F2I.FTZ.U32.TRUNC.NTZ R3, R2 ;  /* 0x0000000200037305 */ /* 0x0004f0000021f000 */
[----:B-1----:R-:W1:Y:S01]  /*0350*/  MUFU.RCP R7, R7 ;  /* 0x0000000700077308 */ /* 0x002e620000001000 */
[----:B--2---:R-:W-:-:S02]  /*0360*/  MOV R2, RZ ;  /* 0x000000ff00027202 */ /* 0x004fc40000000f00 */
[----:B---3--:R-:W-:-:S05]  /*0370*/  IADD3 R10, RZ, -R3, RZ ;  /* 0x80000003ff0a7210 */ /* 0x008fca0007ffe0ff */
[----:B------:R-:W-:Y:S01]  /*0380*/  IMAD R9, R10, R13, RZ ;  /* 0x0000000d0a097224 */ /* 0x000fe200078e02ff */
[----:B------:R-:W-:-:S03]  /*0390*/  IABS R10, R8 ;  /* 0x00000008000a7213 */ /* 0x000fc60000000000 */
[----:B------:R-:W-:Y:S01]  /*03a0*/  IMAD.HI.U32 R3, R3, R9, R2 ;  /* 0x0000000903037227 */ /* 0x000fe200078e0002 */
[----:B------:R-:W-:-:S05]  /*03b0*/  MOV R9, R10 ;  /* 0x0000000a00097202 */ /* 0x000fca0000000f00 */
[----:B------:R-:W-:-:S04]  /*03c0*/  IMAD.HI.U32 R2, R3, R9, RZ ;  /* 0x0000000903027227 */ /* 0x000fc800078e00ff */
[----:B------:R-:W-:Y:S01]  /*03d0*/  IMAD R2, R2, R11, R9 ;  /* 0x0000000b02027224 */ /* 0x000fe200078e0209 */
[----:B------:R-:W-:Y:S02]  /*03e0*/  IADD3 R9, -R5, R8, RZ ;  /* 0x0000000805097210 */ /* 0x000fe40007ffe1ff */
[----:B------:R-:W-:Y:S02]  /*03f0*/  LOP3.LUT R5, RZ, R6, RZ, 0x33, !PT ;  /* 0x00000006ff057212 */ /* 0x000fe400078e33ff */
[----:B------:R-:W-:Y:S02]  /*0400*/  ISETP.GT.U32.AND P0, PT, R13, R2, PT ;  /* 0x000000020d00720c */ /* 0x000fe40003f04070 */
[----:B------:R-:W-:-:S05]  /*0410*/  IABS R10, R9 ;  /* 0x00000009000a7213 */ /* 0x000fca0000000000 */
[----:B------:R-:W-:Y:S01]  /*0420*/  IMAD.HI.U32 R8, R3, R10, RZ ;  /* 0x0000000a03087227 */ /* 0x000fe200078e00ff */
[----:B-1----:R-:W-:-:S03]  /*0430*/  IADD3 R3, R7, 0xffffffe, RZ ;  /* 0x0ffffffe07037810 */ /* 0x002fc60007ffe0ff */
[----:B------:R-:W-:Y:S01]  /*0440*/  IMAD R10, R8, R11, R10 ;  /* 0x0000000b080a7224 */ /* 0x000fe200078e020a */
[----:B------:R-:W-:Y:S02]  /*0450*/  SHF.R.U32.HI R11, RZ, 0x5, R19 ;  /* 0x00000005ff0b7819 */ /* 0x000fe40000011613 */
[----:B------:R-:W-:Y:S01]  /*0460*/  @!P0 IADD3 R2, R2, -R13, RZ ;  /* 0x8000000d02028210 */ /* 0x000fe20007ffe0ff */
[----:B------:R-:W1:Y:S01]  /*0470*/  F2I.FTZ.U32.TRUNC.NTZ R3, R3 ;  /* 0x0000000300037305 */ /* 0x000e62000021f000 */
[C---:B------:R-:W-:Y:S02]  /*0480*/  ISETP.GT.U32.AND P2, PT, R13.reuse, R10, PT ;  /* 0x0000000a0d00720c */ /* 0x040fe40003f44070 */
[----:B------:R-:W-:Y:S02]  /*0490*/  ISETP.GT.U32.AND P0, PT, R13, R2, PT ;  /* 0x000000020d00720c */ /* 0x000fe40003f04070 */
[----:B------:R-:W-:-:S09]  /*04a0*/  SGXT.U32 R11, R11, 0x2 ;  /* 0x000000020b0b781a */ /* 0x000fd20000000000 */
[-C--:B------:R-:W-:Y:S02]  /*04b0*/  @!P2 IADD3 R10, R10, -R13.reuse, RZ ;  /* 0x8000000d0a0aa210 */ /* 0x080fe40007ffe0ff */
[----:B------:R-:W-:Y:S02]  /*04c0*/  @!P0 IADD3 R2, R2, -R13, RZ ;  /* 0x8000000d02028210 */ /* 0x000fe40007ffe0ff */
[----:B------:R-:W-:Y:S02]  /*04d0*/  ISETP.NE.AND P0, PT, R6, RZ, PT ;  /* 0x000000ff0600720c */ /* 0x000fe40003f05270 */
[----:B------:R-:W-:Y:S02]  /*04e0*/  @!P1 IADD3 R2, -R2, RZ, RZ ;  /* 0x000000ff02029210 */ /* 0x000fe40007ffe1ff */
[----:B------:R-:W-:Y:S02]  /*04f0*/  LOP3.LUT R6, R9, R6, RZ, 0x3c, !PT ;  /* 0x0000000609067212 */ /* 0x000fe400078e3cff */
[----:B------:R-:W-:-:S02]  /*0500*/  SEL R7, R5, R2, !P0 ;  /* 0x0000000205077207 */ /* 0x000fc40004000000 */
[----:B-1----:R-:W-:Y:S02]  /*0510*/  IADD3 R2, RZ, -R3, RZ ;  /* 0x80000003ff027210 */ /* 0x002fe40007ffe0ff */
[----:B------:R-:W-:Y:S02]  /*0520*/  IADD3 R7, R0, R7, RZ ;  /* 0x0000000700077210 */ /* 0x000fe40007ffe0ff */
[----:B------:R-:W-:Y:S02]  /*0530*/  MOV R0, R2 ;  /* 0x0000000200007202 */ /* 0x000fe40000000f00 */
[----:B------:R-:W-:Y:S02]  /*0540*/  SHF.L.U32 R7, R7, 0x6, RZ ;  /* 0x0000000607077819 */ /* 0x000fe400000006ff */
[----:B------:R-:W-:Y:S01]  /*0550*/  MOV R2, RZ ;  /* 0x000000ff00027202 */ /* 0x000fe20000000f00 */
[----:B------:R-:W-:Y:S01]  /*0560*/  IMAD R9, R0, R41, RZ ;  /* 0x0000002900097224 */ /* 0x000fe200078e02ff */
[----:B------:R-:W-:-:S02]  /*0570*/  LOP3.LUT R12, R7, R11, RZ, 0xfc, !PT ;  /* 0x0000000b070c7212 */ /* 0x000fc400078efcff */
[----:B------:R-:W-:Y:S01]  /*0580*/  ISETP.GE.U32.AND P1, PT, R10, R13, PT ;  /* 0x0000000d0a00720c */ /* 0x000fe20003f26070 */
[----:B------:R-:W-:Y:S01]  /*0590*/  IMAD.HI.U32 R3, R3, R9, R2 ;  /* 0x0000000903037227 */ /* 0x000fe200078e0002 */
[----:B------:R-:W-:Y:S02]  /*05a0*/  IABS R0, R12 ;  /* 0x0000000c00007213 */ /* 0x000fe40000000000 */
[----:B------:R-:W-:Y:S02]  /*05b0*/  IABS R10, R4 ;  /* 0x00000004000a7213 */ /* 0x000fe40000000000 */
[----:B------:R-:W-:Y:S02]  /*05c0*/  MOV R9, R0 ;  /* 0x0000000000097202 */ /* 0x000fe40000000f00 */
[----:B------:R-:W-:Y:S02]  /*05d0*/  IADD3 R33, RZ, -R10, RZ ;  /* 0x8000000aff217210 */ /* 0x000fe40007ffe0ff */
[----:B------:R-:W-:Y:S01]  /*05e0*/  LOP3.LUT R13, R7, 0x4, R11, 0xfe, !PT ;  /* 0x00000004070d7812 */ /* 0x000fe200078efe0b */
[----:B------:R-:W-:Y:S01]  /*05f0*/  IMAD.HI.U32 R0, R3, R9, RZ ;  /* 0x0000000903007227 */ /* 0x000fe200078e00ff */
[----:B------:R-:W-:-:S02]  /*0600*/  ISETP.GE.AND P3, PT, R6, RZ, PT ;  /* 0x000000ff0600720c */ /* 0x000fc40003f66270 */
[----:B------:R-:W-:Y:S01]  /*0610*/  IABS R2, R13 ;  /* 0x0000000d00027213 */ /* 0x000fe20000000000 */
[----:B------:R-:W-:Y:S01]  /*0620*/  IMAD R0, R0, R33, R9 ;  /* 0x0000002100007224 */ /* 0x000fe200078e0209 */
[----:B------:R-:W-:Y:S02]  /*0630*/  @!P2 IADD3 R8, R8, 0x1, RZ ;  /* 0x000000010808a810 */ /* 0x000fe40007ffe0ff */
[----:B------:R-:W-:Y:S02]  /*0640*/  MOV R6, R2 ;  /* 0x0000000200067202 */ /* 0x000fe40000000f00 */
[----:B------:R-:W-:Y:S02]  /*0650*/  @P1 IADD3 R8, R8, 0x1, RZ ;  /* 0x0000000108081810 */ /* 0x000fe40007ffe0ff */
[----:B------:R-:W-:Y:S01]  /*0660*/  ISETP.GT.U32.AND P1, PT, R41, R0, PT ;  /* 0x000000002900720c */ /* 0x000fe20003f24070 */
[----:B------:R-:W-:Y:S01]  /*0670*/  IMAD.HI.U32 R2, R3, R6, RZ ;  /* 0x0000000603027227 */ /* 0x000fe200078e00ff */
[----:B------:R-:W-:-:S02]  /*0680*/  ISETP.GE.AND P6, PT, R13, RZ, PT ;  /* 0x000000ff0d00720c */ /* 0x000fc40003fc6270 */
[----:B------:R-:W-:Y:S01]  /*0690*/  @!P3 IADD3 R8, -R8, RZ, RZ ;  /* 0x000000ff0808b210 */ /* 0x000fe20007ffe1ff */
[----:B------:R-:W-:Y:S01]  /*06a0*/  IMAD R2, R2, R33, R6 ;  /* 0x0000002102027224 */ /* 0x000fe200078e0206 */
[--C-:B------:R-:W-:Y:S02]  /*06b0*/  LOP3.LUT R9, R7, 0xc, R11.reuse, 0xfe, !PT ;  /* 0x0000000c07097812 */ /* 0x100fe400078efe0b */
[----:B------:R-:W-:Y:S02]  /*06c0*/  SEL R21, R5, R8, !P0 ;  /* 0x0000000805157207 */ /* 0x000fe40004000000 */
[----:B------:R-:W-:Y:S02]  /*06d0*/  ISETP.GT.U32.AND P2, PT, R41, R2, PT ;  /* 0x000000022900720c */ /* 0x000fe40003f44070 */
[----:B------:R-:W-:Y:S02]  /*06e0*/  LOP3.LUT R5, R7, 0x8, R11, 0xfe, !PT ;  /* 0x0000000807057812 */ /* 0x000fe400078efe0b */
[----:B------:R-:W-:-:S02]  /*06f0*/  @!P1 IADD3 R0, R0, -R41, RZ ;  /* 0x8000002900009210 */ /* 0x000fc40007ffe0ff */
[----:B------:R-:W-:Y:S02]  /*0700*/  IABS R6, R5 ;  /* 0x0000000500067213 */ /* 0x000fe40000000000 */
[----:B------:R-:W-:Y:S02]  /*0710*/  ISETP.GT.U32.AND P3, PT, R41, R0, PT ;  /* 0x000000002900720c */ /* 0x000fe40003f64070 */
[----:B------:R-:W-:Y:S01]  /*0720*/  ISETP.GE.AND P1, PT, R5, RZ, PT ;  /* 0x000000ff0500720c */ /* 0x000fe20003f26270 */
[----:B------:R-:W-:Y:S01]  /*0730*/  IMAD.HI.U32 R5, R3, R6, RZ ;  /* 0x0000000603057227 */ /* 0x000fe200078e00ff */
[----:B------:R-:W-:Y:S02]  /*0740*/  LOP3.LUT R13, R7, 0x10, R11, 0xfe, !PT ;  /* 0x00000010070d7812 */ /* 0x000fe400078efe0b */
[----:B------:R-:W-:Y:S01]  /*0750*/  @!P2 IADD3 R2, R2, -R41, RZ ;  /* 0x800000290202a210 */ /* 0x000fe20007ffe0ff */
[----:B------:R-:W-:Y:S01]  /*0760*/  IMAD R6, R5, R33, R6 ;  /* 0x0000002105067224 */ /* 0x000fe200078e0206 */
[----:B------:R-:W-:-:S02]  /*0770*/  ISETP.GE.AND P5, PT, R12, RZ, PT ;  /* 0x000000ff0c00720c */ /* 0x000fc40003fa6270 */
[C---:B------:R-:W-:Y:S02]  /*0780*/  ISETP.GT.U32.AND P0, PT, R41.reuse, R2, PT ;  /* 0x000000022900720c */ /* 0x040fe40003f04070 */
[----:B------:R-:W-:Y:S02]  /*0790*/  IABS R10, R9 ;  /* 0x00000009000a7213 */ /* 0x000fe40000000000 */
[----:B------:R-:W-:Y:S02]  /*07a0*/  @!P3 IADD3 R0, R0, -R41, RZ ;  /* 0x800000290000b210 */ /* 0x000fe40007ffe0ff */
[----:B------:R-:W-:Y:S01]  /*07b0*/  ISETP.GT.U32.AND P3, PT, R41, R6, PT ;  /* 0x000000062900720c */ /* 0x000fe20003f64070 */
[----:B------:R-:W-:Y:S01]  /*07c0*/  IMAD.HI.U32 R8, R3, R10, RZ ;  /* 0x0000000a03087227 */ /* 0x000fe200078e00ff */
[----:B------:R-:W-:Y:S02]  /*07d0*/  IABS R12, R13 ;  /* 0x0000000d000c7213 */ /* 0x000fe40000000000 */
[----:B------:R-:W-:Y:S01]  /*07e0*/  ISETP.GE.AND P4, PT, R13, RZ, PT ;  /* 0x000000ff0d00720c */ /* 0x000fe20003f86270 */
[----:B------:R-:W-:Y:S01]  /*07f0*/  IMAD R8, R8, R33, R10 ;  /* 0x0000002108087224 */ /* 0x000fe200078e020a */
[----:B------:R-:W-:Y:S01]  /*0800*/  LOP3.LUT R13, R7, 0x14, R11, 0xfe, !PT ;  /* 0x00000014070d7812 */ /* 0x000fe200078efe0b */
[----:B------:R-:W-:Y:S01]  /*0810*/  IMAD.HI.U32 R5, R3, R12, RZ ;  /* 0x0000000c03057227 */ /* 0x000fe200078e00ff */
[----:B------:R-:W-:-:S02]  /*0820*/  @!P0 IADD3 R2, R2, -R41, RZ ;  /* 0x8000002902028210 */ /* 0x000fc40007ffe0ff */
[----:B------:R-:W-:Y:S01]  /*0830*/  ISETP.GE.AND P2, PT, R9, RZ, PT ;  /* 0x000000ff0900720c */ /* 0x000fe20003f46270 */
[----:B------:R-:W-:Y:S01]  /*0840*/  IMAD R10, R5, R33, R12 ;  /* 0x00000021050a7224 */ /* 0x000fe200078e020c */
[----:B------:R-:W-:Y:S02]  /*0850*/  MOV R5, R0 ;  /* 0x0000000000057202 */ /* 0x000fe40000000f00 */
[----:B------:R-:W-:Y:S02]  /*0860*/  IABS R0, R13 ;  /* 0x0000000d00007213 */ /* 0x000fe40000000000 */
[----:B------:R-:W-:Y:S02]  /*0870*/  @!P3 IADD3 R6, R6, -R41, RZ ;  /* 0x800000290606b210 */ /* 0x000fe40007ffe0ff */
[----:B------:R-:W-:Y:S02]  /*0880*/  MOV R9, R2 ;  /* 0x0000000200097202 */ /* 0x000fe40000000f00 */
[----:B------:R-:W-:-:S02]  /*0890*/  MOV R2, R0 ;  /* 0x0000000000027202 */ /* 0x000fc40000000f00 */
[C---:B------:R-:W-:Y:S02]  /*08a0*/  ISETP.GT.U32.AND P3, PT, R41.reuse, R6, PT ;  /* 0x000000062900720c */ /* 0x040fe40003f64070 */
[----:B------:R-:W-:Y:S01]  /*08b0*/  ISETP.GT.U32.AND P0, PT, R41, R8, PT ;  /* 0x000000082900720c */ /* 0x000fe20003f04070 */
[----:B------:R-:W-:Y:S01]  /*08c0*/  IMAD.HI.U32 R0, R3, R2, RZ ;  /* 0x0000000203007227 */ /* 0x000fe200078e00ff */
[----:B------:R-:W-:Y:S02]  /*08d0*/  @!P6 IADD3 R9, -R9, RZ, RZ ;  /* 0x000000ff0909e210 */ /* 0x000fe40007ffe1ff */
[----:B------:R-:W-:Y:S01]  /*08e0*/  ISETP.GT.U32.AND P6, PT, R41, R10, PT ;  /* 0x0000000a2900720c */ /* 0x000fe20003fc4070 */
[----:B------:R-:W-:Y:S01]  /*08f0*/  IMAD R0, R0, R33, R2 ;  /* 0x0000002100007224 */ /* 0x000fe200078e0202 */
[C-C-:B------:R-:W-:Y:S02]  /*0900*/  LOP3.LUT R15, R7.reuse, 0x18, R11.reuse, 0xfe, !PT ;  /* 0x00000018070f7812 */ /* 0x140fe400078efe0b */
[----:B------:R-:W-:-:S02]  /*0910*/  LOP3.LUT R17, R7, 0x1c, R11, 0xfe, !PT ;  /* 0x0000001c07117812 */ /* 0x000fc400078efe0b */
[----:B------:R-:W-:Y:S02]  /*0920*/  IABS R12, R15 ;  /* 0x0000000f000c7213 */ /* 0x000fe40000000000 */
[-C--:B------:R-:W-:Y:S02]  /*0930*/  @!P3 IADD3 R6, R6, -R41.reuse, RZ ;  /* 0x800000290606b210 */ /* 0x080fe40007ffe0ff */
[----:B------:R-:W-:Y:S01]  /*0940*/  ISETP.GT.U32.AND P3, PT, R41, R0, PT ;  /* 0x000000002900720c */ /* 0x000fe20003f64070 */
[----:B------:R-:W-:Y:S01]  /*0950*/  IMAD.HI.U32 R2, R3, R12, RZ ;  /* 0x0000000c03027227 */ /* 0x000fe200078e00ff */
[-C--:B------:R-:W-:Y:S02]  /*0960*/  @!P0 IADD3 R8, R8, -R41.reuse, RZ ;  /* 0x8000002908088210 */ /* 0x080fe40007ffe0ff */
[----:B------:R-:W-:Y:S01]  /*0970*/  @!P6 IADD3 R10, R10, -R41, RZ ;  /* 0x800000290a0ae210 */ /* 0x000fe20007ffe0ff */
[----:B------:R-:W-:Y:S01]  /*0980*/  IMAD R2, R2, R33, R12 ;  /* 0x0000002102027224 */ /* 0x000fe200078e020c */
[----:B------:R-:W-:-:S02]  /*0990*/  ISETP.GT.U32.AND P0, PT, R41, R8, PT ;  /* 0x000000082900720c */ /* 0x000fc40003f04070 */
[----:B------:R-:W-:Y:S02]  /*09a0*/  IABS R14, R17 ;  /* 0x00000011000e7213 */ /* 0x000fe40000000000 */
[----:B------:R-:W-:Y:S02]  /*09b0*/  ISETP.GT.U32.AND P6, PT, R41, R10, PT ;  /* 0x0000000a2900720c */ /* 0x000fe40003fc4070 */
[----:B------:R-:W-:Y:S01]  /*09c0*/  LOP3.LUT R18, R7, 0x20, R11, 0xfe, !PT ;  /* 0x0000002007127812 */ /* 0x000fe200078efe0b */
[----:B------:R-:W-:Y:S01]  /*09d0*/  IMAD.HI.U32 R12, R3, R14, RZ ;  /* 0x0000000e030c7227 */ /* 0x000fe200078e00ff */
[----:B------:R-:W-:Y:S02]  /*09e0*/  @!P3 IADD3 R0, R0, -R41, RZ ;  /* 0x800000290000b210 */ /* 0x000fe40007ffe0ff */
[----:B------:R-:W-:Y:S01]  /*09f0*/  @!P5 IADD3 R5, -R5, RZ, RZ ;  /* 0x000000ff0505d210 */ /* 0x000fe20007ffe1ff */
[----:B------:R-:W-:Y:S01]  /*0a00*/  IMAD R12, R12, R33, R14 ;  /* 0x000000210c0c7224 */ /* 0x000fe200078e020e */
[----:B------:R-:W-:-:S02]  /*0a10*/  ISETP.GE.AND P5, PT, R13, RZ, PT ;  /* 0x000000ff0d00720c */ /* 0x000fc40003fa6270 */
[C---:B------:R-:W-:Y:S02]  /*0a20*/  ISETP.GT.U32.AND P3, PT, R41.reuse, R0, PT ;  /* 0x000000002900720c */ /* 0x040fe40003f64070 */
[----:B------:R-:W-:Y:S02]  /*0a30*/  IABS R13, R18 ;  /* 0x00000012000d7213 */ /* 0x000fe40000000000 */
[-C--:B------:R-:W-:Y:S02]  /*0a40*/  @!P0 IADD3 R8, R8, -R41.reuse, RZ ;  /* 0x8000002908088210 */ /* 0x080fe40007ffe0ff */
[----:B------:R-:W-:Y:S02]  /*0a50*/  ISETP.GT.U32.AND P0, PT, R41, R2, PT ;  /* 0x000000022900720c */ /* 0x000fe40003f04070 */
[----:B------:R-:W-:Y:S02]  /*0a60*/  @!P6 IADD3 R10, R10, -R41, RZ ;  /* 0x800000290a0ae210 */ /* 0x000fe40007ffe0ff */
[----:B------:R-:W-:-:S02]  /*0a70*/  LOP3.LUT R23, R7, 0x24, R11, 0xfe, !PT ;  /* 0x0000002407177812 */ /* 0x000fc400078efe0b */
[----:B------:R-:W-:Y:S02]  /*0a80*/  ISETP.GT.U32.AND P6, PT, R41, R12, PT ;  /* 0x0000000c2900720c */ /* 0x000fe40003fc4070 */
[----:B------:R-:W-:Y:S02]  /*0a90*/  MOV R14, R13 ;  /* 0x0000000d000e7202 */ /* 0x000fe40000000f00 */
[----:B------:R-:W-:Y:S02]  /*0aa0*/  IABS R16, R23 ;  /* 0x0000001700107213 */ /* 0x000fe40000000000 */
[----:B------:R-:W-:Y:S01]  /*0ab0*/  @!P1 IADD3 R6, -R6, RZ, RZ ;  /* 0x000000ff06069210 */ /* 0x000fe20007ffe1ff */
[----:B------:R-:W-:Y:S01]  /*0ac0*/  IMAD.HI.U32 R13, R3, R14, RZ ;  /* 0x0000000e030d7227 */ /* 0x000fe200078e00ff */
[----:B------:R-:W-:Y:S02]  /*0ad0*/  ISETP.GE.AND P1, PT, R15, RZ, PT ;  /* 0x000000ff0f00720c */ /* 0x000fe40003f26270 */
[-C--:B------:R-:W-:Y:S01]  /*0ae0*/  @!P3 IADD3 R0, R0, -R41.reuse, RZ ;  /* 0x800000290000b210 */ /* 0x080fe20007ffe0ff */
[----:B------:R-:W-:Y:S01]  /*0af0*/  IMAD.HI.U32 R15, R3, R16, RZ ;  /* 0x00000010030f7227 */ /* 0x000fe200078e00ff */
[----:B------:R-:W-:-:S02]  /*0b00*/  @!P0 IADD3 R2, R2, -R41, RZ ;  /* 0x8000002902028210 */ /* 0x000fc40007ffe0ff */
[----:B------:R-:W-:Y:S01]  /*0b10*/  @!P6 IADD3 R12, R12, -R41, RZ ;  /* 0x800000290c0ce210 */ /* 0x000fe20007ffe0ff */
[-C--:B------:R-:W-:Y:S01]  /*0b20*/  IMAD R14, R13, R33.reuse, R14 ;  /* 0x000000210d0e7224 */ /* 0x080fe200078e020e */
[----:B------:R-:W-:Y:S01]  /*0b30*/  MOV R13, R0 ;  /* 0x00000000000d7202 */ /* 0x000fe20000000f00 */
[----:B------:R-:W-:Y:S01]  /*0b40*/  IMAD R16, R15, R33, R16 ;  /* 0x000000210f107224 */ /* 0x000fe200078e0210 */
[C---:B------:R-:W-:Y:S02]  /*0b50*/  ISETP.GT.U32.AND P6, PT, R41.reuse, R2, PT ;  /* 0x000000022900720c */ /* 0x040fe40003fc4070 */
[----:B------:R-:W-:Y:S02]  /*0b60*/  ISETP.GT.U32.AND P3, PT, R41, R14, PT ;  /* 0x0000000e2900720c */ /* 0x000fe40003f64070 */
[----:B------:R-:W-:Y:S02]  /*0b70*/  @!P2 IADD3 R8, -R8, RZ, RZ ;  /* 0x000000ff0808a210 */ /* 0x000fe40007ffe1ff */
[----:B------:R-:W-:-:S02]  /*0b80*/  LOP3.LUT R15, R7, 0x28, R11, 0xfe, !PT ;  /* 0x00000028070f7812 */ /* 0x000fc400078efe0b */
[----:B------:R-:W-:Y:S02]  /*0b90*/  ISETP.GT.U32.AND P2, PT, R41, R12, PT ;  /* 0x0000000c2900720c */ /* 0x000fe40003f44070 */
[----:B------:R-:W-:Y:S02]  /*0ba0*/  @!P5 IADD3 R13, -R13, RZ, RZ ;  /* 0x000000ff0d0dd210 */ /* 0x000fe40007ffe1ff */
[----:B------:R-:W-:Y:S02]  /*0bb0*/  ISETP.GT.U32.AND P5, PT, R41, R16, PT ;  /* 0x000000102900720c */ /* 0x000fe40003fa4070 */
[----:B------:R-:W-:Y:S02]  /*0bc0*/  IABS R20, R15 ;  /* 0x0000000f00147213 */ /* 0x000fe40000000000 */
[----:B------:R-:W-:Y:S02]  /*0bd0*/  ISETP.GE.AND P0, PT, R17, RZ, PT ;  /* 0x000000ff1100720c */ /* 0x000fe40003f06270 */
[----:B------:R-:W-:Y:S01]  /*0be0*/  LOP3.LUT R17, R7, 0x2c, R11, 0xfe, !PT ;  /* 0x0000002c07117812 */ /* 0x000fe200078efe0b */
[----:B------:R-:W-:Y:S01]  /*0bf0*/  IMAD.HI.U32 R0, R3, R20, RZ ;  /* 0x0000001403007227 */ /* 0x000fe200078e00ff */
[----:B------:R-:W-:-:S02]  /*0c00*/  @!P6 IADD3 R2, R2, -R41, RZ ;  /* 0x800000290202e210 */ /* 0x000fc40007ffe0ff */
[----:B------:R-:W-:Y:S02]  /*0c10*/  @!P3 IADD3 R14, R14, -R41, RZ ;  /* 0x800000290e0eb210 */ /* 0x000fe40007ffe0ff */
[----:B------:R-:W-:Y:S02]  /*0c20*/  IABS R22, R17 ;  /* 0x0000001100167213 */ /* 0x000fe40000000000 */
[----:B------:R-:W-:Y:S01]  /*0c30*/  ISETP.GE.AND P3, PT, R17, RZ, PT ;  /* 0x000000ff1100720c */ /* 0x000fe20003f66270 */
[----:B------:R-:W-:Y:S01]  /*0c40*/  IMAD R17, R0, R33, R20 ;  /* 0x0000002100117224 */ /* 0x000fe200078e0214 */
[-C--:B------:R-:W-:Y:S02]  /*0c50*/  @!P2 IADD3 R12, R12, -R41.reuse, RZ ;  /* 0x800000290c0ca210 */ /* 0x080fe40007ffe0ff */
[----:B------:R-:W-:Y:S02]  /*0c60*/  ISETP.GE.AND P2, PT, R15, RZ, PT ;  /* 0x000000ff0f00720c */ /* 0x000fe40003f46270 */
[----:B------:R-:W-:-:S02]  /*0c70*/  @!P5 IADD3 R16, R16, -R41, RZ ;  /* 0x800000291010d210 */ /* 0x000fc40007ffe0ff */
[----:B------:R-:W-:Y:S02]  /*0c80*/  SHF.R.S32.HI R20, RZ, 0x19, R21 ;  /* 0x00000019ff147819 */ /* 0x000fe40000011415 */
[----:B------:R-:W-:Y:S02]  /*0c90*/  SHF.L.U32 R0, R21, 0x6, RZ ;  /* 0x0000000615007819 */ /* 0x000fe400000006ff */
[----:B------:R-:W-:Y:S02]  /*0ca0*/  MOV R15, R2 ;  /* 0x00000002000f7202 */ /* 0x000fe40000000f00 */
[----:B------:R-:W-:Y:S02]  /*0cb0*/  ISETP.GT.U32.AND P5, PT, R41, R14, PT ;  /* 0x0000000e2900720c */ /* 0x000fe40003fa4070 */
[----:B------:R-:W-:Y:S02]  /*0cc0*/  ISETP.GE.AND P6, PT, R23, RZ, PT ;  /* 0x000000ff1700720c */ /* 0x000fe40003fc6270 */
[----:B------:R-:W-:-:S02]  /*0cd0*/  @!P4 IADD3 R10, -R10, RZ, RZ ;  /* 0x000000ff0a0ac210 */ /* 0x000fc40007ffe1ff */
[----:B------:R-:W-:Y:S02]  /*0ce0*/  SGXT R20, R20, 0x1 ;  /* 0x000000011414781a */ /* 0x000fe40000000200 */
[----:B------:R-:W-:Y:S02]  /*0cf0*/  LOP3.LUT R23, R0, R11, RZ, 0xfc, !PT ;  /* 0x0000000b00177212 */ /* 0x000fe400078efcff */
[----:B------:R-:W-:Y:S01]  /*0d00*/  ISETP.GE.AND P4, PT, R18, RZ, PT ;  /* 0x000000ff1200720c */ /* 0x000fe20003f86270 */
[----:B------:R-:W-:Y:S01]  /*0d10*/  IMAD.HI.U32 R18, R3, R22, RZ ;  /* 0x0000001603127227 */ /* 0x000fe200078e00ff */
[----:B------:R-:W-:Y:S02]  /*0d20*/  @!P1 IADD3 R15, -R15, RZ, RZ ;  /* 0x000000ff0f0f9210 */ /* 0x000fe40007ffe1ff */
[----:B------:R-:W-:Y:S01]  /*0d30*/  ISETP.GT.U32.AND P1, PT, R41, R16, PT ;  /* 0x000000102900720c */ /* 0x000fe20003f24070 */
[----:B------:R-:W-:Y:S01]  /*0d40*/  IMAD R18, R18, R33, R22 ;  /* 0x0000002112127224 */ /* 0x000fe200078e0216 */
[----:B------:R-:W-:-:S02]  /*0d50*/  LOP3.LUT R21, R7, 0x30, R11, 0xfe, !PT ;  /* 0x0000003007157812 */ /* 0x000fc400078efe0b */
[----:B------:R-:W-:Y:S02]  /*0d60*/  LEA.HI R2, R20, R23, RZ, 0x7 ;  /* 0x0000001714027211 */ /* 0x000fe400078f38ff */
[----:B------:R-:W-:Y:S02]  /*0d70*/  IABS R26, R21 ;  /* 0x00000015001a7213 */ /* 0x000fe40000000000 */
[----:B------:R-:W-:Y:S02]  /*0d80*/  LOP3.LUT R2, R2, 0xffffff80, RZ, 0xc0, !PT ;  /* 0xffffff8002027812 */ /* 0x000fe400078ec0ff */
[----:B------:R-:W-:Y:S02]  /*0d90*/  @!P0 IADD3 R12, -R12, RZ, RZ ;  /* 0x000000ff0c0c8210 */ /* 0x000fe40007ffe1ff */
[----:B------:R-:W-:Y:S02]  /*0da0*/  ISETP.GT.U32.AND P0, PT, R41, R17, PT ;  /* 0x000000112900720c */ /* 0x000fe40003f04070 */
[----:B------:R-:W-:-:S02]  /*0db0*/  @!P5 IADD3 R14, R14, -R41, RZ ;  /* 0x800000290e0ed210 */ /* 0x000fc40007ffe0ff */
[----:B------:R-:W-:Y:S02]  /*0dc0*/  ISETP.GT.U32.AND P5, PT, R41, R18, PT ;  /* 0x000000122900720c */ /* 0x000fe40003fa4070 */
[----:B------:R-:W-:Y:S01]  /*0dd0*/  IADD3 R24, R23, -R2, RZ ;  /* 0x8000000217187210 */ /* 0x000fe20007ffe0ff */
[----:B------:R-:W-:Y:S01]  /*0de0*/  IMAD.HI.U32 R2, R3, R26, RZ ;  /* 0x0000001a03027227 */ /* 0x000fe200078e00ff */
[----:B------:R-:W-:Y:S02]  /*0df0*/  @!P1 IADD3 R16, R16, -R41, RZ ;  /* 0x8000002910109210 */ /* 0x000fe40007ffe0ff */
[----:B------:R-:W-:Y:S01]  /*0e00*/  ISETP.GE.AND P1, PT, R21, RZ, PT ;  /* 0x000000ff1500720c */ /* 0x000fe20003f26270 */
[----:B------:R-:W-:Y:S01]  /*0e10*/  IMAD R21, R2, R33, R26 ;  /* 0x0000002102157224 */ /* 0x000fe200078e021a */
[--C-:B------:R-:W-:Y:S02]  /*0e20*/  LOP3.LUT R22, R7, 0x34, R11.reuse, 0xfe, !PT ;  /* 0x0000003407167812 */ /* 0x100fe400078efe0b */
[----:B------:R-:W-:-:S02]  /*0e30*/  LOP3.LUT R25, R0, 0x4, R11, 0xfe, !PT ;  /* 0x0000000400197812 */ /* 0x000fc400078efe0b */
[----:B------:R-:W-:Y:S02]  /*0e40*/  @!P6 IADD3 R16, -R16, RZ, RZ ;  /* 0x000000ff1010e210 */ /* 0x000fe40007ffe1ff */
[----:B------:R-:W-:Y:S02]  /*0e50*/  ISETP.GT.U32.AND P6, PT, R41, R21, PT ;  /* 0x000000152900720c */ /* 0x000fe40003fc4070 */
[-C--:B------:R-:W-:Y:S02]  /*0e60*/  @!P0 IADD3 R17, R17, -R41.reuse, RZ ;  /* 0x8000002911118210 */ /* 0x080fe40007ffe0ff */
[----:B------:R-:W-:Y:S02]  /*0e70*/  ISETP.GE.AND P0, PT, R22, RZ, PT ;  /* 0x000000ff1600720c */ /* 0x000fe40003f06270 */
[----:B------:R-:W-:Y:S02]  /*0e80*/  IABS R28, R22 ;  /* 0x00000016001c7213 */ /* 0x000fe40000000000 */
[----:B------:R-:W-:-:S02]  /*0e90*/  @!P5 IADD3 R18, R18, -R41, RZ ;  /* 0x800000291212d210 */ /* 0x000fc40007ffe0ff */
[----:B------:R-:W-:Y:S01]  /*0ea0*/  LEA.HI R22, R20, R25, RZ, 0x7 ;  /* 0x0000001914167211 */ /* 0x000fe200078f38ff */
[----:B------:R-:W-:Y:S01]  /*0eb0*/  IMAD.HI.U32 R2, R3, R28, RZ ;  /* 0x0000001c03027227 */ /* 0x000fe200078e00ff */
[----:B------:R-:W-:Y:S02]  /*0ec0*/  @!P4 IADD3 R14, -R14, RZ, RZ ;  /* 0x000000ff0e0ec210 */ /* 0x000fe40007ffe1ff */
[----:B------:R-:W-:Y:S02]  /*0ed0*/  ISETP.GT.U32.AND P4, PT, R41, R18, PT ;  /* 0x000000122900720c */ /* 0x000fe40003f84070 */
[----:B------:R-:W-:Y:S02]  /*0ee0*/  LOP3.LUT R22, R22, 0xffffff80, RZ, 0xc0, !PT ;  /* 0xffffff8016167812 */ /* 0x000fe400078ec0ff */
[--C-:B------:R-:W-:Y:S02]  /*0ef0*/  LOP3.LUT R27, R0, 0x8, R11.reuse, 0xfe, !PT ;  /* 0x00000008001b7812 */ /* 0x100fe400078efe0b */
[----:B------:R-:W-:Y:S01]  /*0f00*/  IADD3 R25, R25, -R22, RZ ;  /* 0x8000001619197210 */ /* 0x000fe20007ffe0ff */
[----:B------:R-:W-:Y:S01]  /*0f10*/  IMAD R22, R2, R33, R28 ;  /* 0x0000002102167224 */ /* 0x000fe200078e021c */
[----:B------:R-:W-:-:S02]  /*0f20*/  LOP3.LUT R23, R7, 0x38, R11, 0xfe, !PT ;  /* 0x0000003807177812 */ /* 0x000fc400078efe0b */
[----:B------:R-:W-:Y:S02]  /*0f30*/  LEA.HI R2, R20, R27, RZ, 0x7 ;  /* 0x0000001b14027211 */ /* 0x000fe400078f38ff */
[----:B------:R-:W-:Y:S02]  /*0f40*/  @!P6 IADD3 R21, R21, -R41, RZ ;  /* 0x800000291515e210 */ /* 0x000fe40007ffe0ff */
[----:B------:R-:W-:Y:S02]  /*0f50*/  LOP3.LUT R29, R0, 0xc, R11, 0xfe, !PT ;  /* 0x0000000c001d7812 */ /* 0x000fe400078efe0b */
[----:B------:R-:W-:Y:S02]  /*0f60*/  IABS R30, R23 ;  /* 0x00000017001e7213 */ /* 0x000fe40000000000 */
[----:B------:R-:W-:Y:S02]  /*0f70*/  LOP3.LUT R2, R2, 0xffffff80, RZ, 0xc0, !PT ;  /* 0xffffff8002027812 */ /* 0x000fe400078ec0ff */
[----:B------:R-:W-:-:S02]  /*0f80*/  ISETP.GT.U32.AND P6, PT, R41, R21, PT ;  /* 0x000000152900720c */ /* 0x000fc40003fc4070 */
[----:B------:R-:W-:Y:S02]  /*0f90*/  @!P4 IADD3 R18, R18, -R41, RZ ;  /* 0x800000291212c210 */ /* 0x000fe40007ffe0ff */
[----:B------:R-:W-:Y:S02]  /*0fa0*/  ISETP.GE.AND P4, PT, R23, RZ, PT ;  /* 0x000000ff1700720c */ /* 0x000fe40003f86270 */
[----:B------:R-:W-:Y:S02]  /*0fb0*/  LEA.HI R23, R20, R29, RZ, 0x7 ;  /* 0x0000001d14177211 */ /* 0x000fe400078f38ff */
[----:B------:R-:W-:Y:S01]  /*0fc0*/  IADD3 R26, R27, -R2, RZ ;  /* 0x800000021b1a7210 */ /* 0x000fe20007ffe0ff */
[----:B------:R-:W-:Y:S01]  /*0fd0*/  IMAD.HI.U32 R2, R3, R30, RZ ;  /* 0x0000001e03027227 */ /* 0x000fe200078e00ff */
[----:B------:R-:W-:Y:S02]  /*0fe0*/  ISETP.GT.U32.AND P5, PT, R41, R17, PT ;  /* 0x000000112900720c */ /* 0x000fe40003fa4070 */
[----:B------:R-:W-:Y:S01]  /*0ff0*/  LOP3.LUT R27, R23, 0xffffff80, RZ, 0xc0, !PT ;  /* 0xffffff80171b7812 */ /* 0x000fe200078ec0ff */
[----:B------:R-:W-:Y:S01]  /*1000*/  IMAD R23, R2, R33, R30 ;  /* 0x0000002102177224 */ /* 0x000fe200078e021e */
[----:B------:R-:W-:-:S02]  /*1010*/  @!P6 IADD3 R21, R21, -R41, RZ ;  /* 0x800000291515e210 */ /* 0x000fc40007ffe0ff */
[----:B------:R-:W-:Y:S02]  /*1020*/  SGXT.U32 R2, R32, 0x3 ;  /* 0x000000032002781a */ /* 0x000fe40000000000 */
[----:B------:R-:W-:Y:S02]  /*1030*/  ISETP.GT.U32.AND P6, PT, R41, R23, PT ;  /* 0x000000172900720c */ /* 0x000fe40003fc4070 */
[C---:B------:R-:W-:Y:S02]  /*1040*/  LOP3.LUT R2, R7.reuse, R2, RZ, 0xfc, !PT ;  /* 0x0000000207027212 */ /* 0x040fe400078efcff */
[----:B------:R-:W-:Y:S02]  /*1050*/  LOP3.LUT R7, R7, 0x3c, R11, 0xfe, !PT ;  /* 0x0000003c07077812 */ /* 0x000fe400078efe0b */
[----:B------:R-:W-:Y:S02]  /*1060*/  @!P5 IADD3 R17, R17, -R41, RZ ;  /* 0x800000291111d210 */ /* 0x000fe40007ffe0ff */
[----:B------:R-:W-:-:S02]  /*1070*/  ISETP.GT.U32.AND P5, PT, R41, R22, PT ;  /* 0x000000162900720c */ /* 0x000fc40003fa4070 */
[----:B------:R-:W-:Y:S02]  /*1080*/  IABS R32, R7 ;  /* 0x0000000700207213 */ /* 0x000fe40000000000 */
[----:B------:R-:W-:Y:S02]  /*1090*/  LOP3.LUT R31, R0, 0x10, R11, 0xfe, !PT ;  /* 0x00000010001f7812 */ /* 0x000fe400078efe0b */
[----:B------:R-:W-:Y:S01]  /*10a0*/  @!P6 IADD3 R23, R23, -R41, RZ ;  /* 0x800000291717e210 */ /* 0x000fe20007ffe0ff */
[----:B------:R-:W-:Y:S01]  /*10b0*/  IMAD.HI.U32 R3, R3, R32, RZ ;  /* 0x0000002003037227 */ /* 0x000fe200078e00ff */
[----:B------:R-:W-:Y:S02]  /*10c0*/  LEA.HI R28, R20, R31, RZ, 0x7 ;  /* 0x0000001f141c7211 */ /* 0x000fe400078f38ff */
[----:B------:R-:W-:Y:S01]  /*10d0*/  ISETP.GT.U32.AND P6, PT, R41, R23, PT ;  /* 0x000000172900720c */ /* 0x000fe20003fc4070 */
[----:B------:R-:W-:Y:S01]  /*10e0*/  IMAD R3, R3, R33, R32 ;  /* 0x0000002103037224 */ /* 0x000fe200078e0220 */
[----:B------:R-:W-:-:S02]  /*10f0*/  LOP3.LUT R28, R28, 0xffffff80, RZ, 0xc0, !PT ;  /* 0xffffff801c1c7812 */ /* 0x000fc400078ec0ff */
[-C--:B------:R-:W-:Y:S02]  /*1100*/  @!P5 IADD3 R22, R22, -R41.reuse, RZ ;  /* 0x800000291616d210 */ /* 0x080fe40007ffe0ff */
[C-C-:B------:R-:W-:Y:S02]  /*1110*/  LOP3.LUT R36, R0.reuse, 0x1c, R11.reuse, 0xfe, !PT ;  /* 0x0000001c00247812 */ /* 0x140fe400078efe0b */
[----:B------:R-:W-:Y:S02]  /*1120*/  ISETP.GT.U32.AND P5, PT, R41, R22, PT ;  /* 0x000000162900720c */ /* 0x000fe40003fa4070 */
[----:B------:R-:W-:Y:S02]  /*1130*/  IADD3 R28, R31, -R28, RZ ;  /* 0x8000001c1f1c7210 */ /* 0x000fe40007ffe0ff */
[----:B------:R-:W-:Y:S02]  /*1140*/  LOP3.LUT R34, R0, 0x14, R11, 0xfe, !PT ;  /* 0x0000001400227812 */ /* 0x000fe400078efe0b */
[----:B------:R-:W-:-:S02]  /*1150*/  @!P6 IADD3 R23, R23, -R41, RZ ;  /* 0x800000291717e210 */ /* 0x000fc40007ffe0ff */
[----:B------:R-:W-:Y:S02]  /*1160*/  ISETP.GT.U32.AND P6, PT, R41, R3, PT ;  /* 0x000000032900720c */ /* 0x000fe40003fc4070 */
[----:B------:R-:W-:Y:S02]  /*1170*/  LEA.HI R31, R20, R36, RZ, 0x7 ;  /* 0x00000024141f7211 */ /* 0x000fe400078f38ff */
[----:B------:R-:W-:Y:S02]  /*1180*/  LOP3.LUT R35, R0, 0x18, R11, 0xfe, !PT ;  /* 0x0000001800237812 */ /* 0x000fe400078efe0b */
[----:B------:R-:W-:Y:S02]  /*1190*/  @!P5 IADD3 R22, R22, -R41, RZ ;  /* 0x800000291616d210 */ /* 0x000fe40007ffe0ff */
[----:B------:R-:W-:Y:S02]  /*11a0*/  ISETP.GE.AND P5, PT, R7, RZ, PT ;  /* 0x000000ff0700720c */ /* 0x000fe40003fa6270 */
[----:B------:R-:W-:-:S02]  /*11b0*/  LEA.HI R7, R20, R34, RZ, 0x7 ;  /* 0x0000002214077211 */ /* 0x000fc400078f38ff */
[----:B------:R-:W-:Y:S02]  /*11c0*/  LOP3.LUT R31, R31, 0xffffff80, RZ, 0xc0, !PT ;  /* 0xffffff801f1f7812 */ /* 0x000fe400078ec0ff */
[----:B------:R-:W-:Y:S02]  /*11d0*/  IADD3 R27, R29, -R27, RZ ;  /* 0x8000001b1d1b7210 */ /* 0x000fe40007ffe0ff */
[----:B------:R-:W-:Y:S02]  /*11e0*/  LEA.HI R29, R20, R35, RZ, 0x7 ;  /* 0x00000023141d7211 */ /* 0x000fe400078f38ff */
[----:B------:R-:W-:Y:S02]  /*11f0*/  LOP3.LUT R7, R7, 0xffffff80, RZ, 0xc0, !PT ;  /* 0xffffff8007077812 */ /* 0x000fe400078ec0ff */
[----:B------:R-:W-:Y:S02]  /*1200*/  IADD3 R31, R36, -R31, RZ ;  /* 0x8000001f241f7210 */ /* 0x000fe40007ffe0ff */
[----:B------:R-:W-:-:S02]  /*1210*/  LOP3.LUT R36, R0, 0x20, R11, 0xfe, !PT ;  /* 0x0000002000247812 */ /* 0x000fc400078efe0b */
[----:B------:R-:W-:Y:S02]  /*1220*/  LOP3.LUT R30, R29, 0xffffff80, RZ, 0xc0, !PT ;  /* 0xffffff801d1e7812 */ /* 0x000fe400078ec0ff */
[----:B------:R-:W-:Y:S02]  /*1230*/  @!P6 IADD3 R3, R3, -R41, RZ ;  /* 0x800000290303e210 */ /* 0x000fe40007ffe0ff */
[----:B------:R-:W-:Y:S02]  /*1240*/  IADD3 R29, R34, -R7, RZ ;  /* 0x80000007221d7210 */ /* 0x000fe40007ffe0ff */
[C-C-:B------:R-:W-:Y:S02]  /*1250*/  LOP3.LUT R37, R0.reuse, 0x24, R11.reuse, 0xfe, !PT ;  /* 0x0000002400257812 */ /* 0x140fe400078efe0b */
[----:B------:R-:W-:Y:S02]  /*1260*/  LOP3.LUT R39, R0, 0x28, R11, 0xfe, !PT ;  /* 0x0000002800277812 */ /* 0x000fe400078efe0b */
[----:B------:R-:W-:-:S02]  /*1270*/  LEA.HI R7, R20, R36, RZ, 0x7 ;  /* 0x0000002414077211 */ /* 0x000fc400078f38ff */
[----:B------:R-:W-:Y:S02]  /*1280*/  ISETP.GT.U32.AND P6, PT, R41, R3, PT ;  /* 0x000000032900720c */ /* 0x000fe40003fc4070 */
[--C-:B------:R-:W-:Y:S02]  /*1290*/  LOP3.LUT R38, R0, 0x2c, R11.reuse, 0xfe, !PT ;  /* 0x0000002c00267812 */ /* 0x100fe400078efe0b */
[C---:B------:R-:W-:Y:S02]  /*12a0*/  LEA.HI R32, R20.reuse, R37, RZ, 0x7 ;  /* 0x0000002514207211 */ /* 0x040fe400078f38ff */
[----:B------:R-:W-:Y:S02]  /*12b0*/  LEA.HI R34, R20, R39, RZ, 0x7 ;  /* 0x0000002714227211 */ /* 0x000fe400078f38ff */
[----:B------:R-:W-:Y:S02]  /*12c0*/  LOP3.LUT R7, R7, 0xffffff80, RZ, 0xc0, !PT ;  /* 0xffffff8007077812 */ /* 0x000fe400078ec0ff */
[----:B------:R-:W-:-:S02]  /*12d0*/  LOP3.LUT R43, R0, 0x34, R11, 0xfe, !PT ;  /* 0x00000034002b7812 */ /* 0x000fc400078efe0b */
[----:B------:R-:W-:Y:S02]  /*12e0*/  IADD3 R30, R35, -R30, RZ ;  /* 0x8000001e231e7210 */ /* 0x000fe40007ffe0ff */
[----:B------:R-:W-:Y:S02]  /*12f0*/  LEA.HI R35, R20, R38, RZ, 0x7 ;  /* 0x0000002614237211 */ /* 0x000fe400078f38ff */
[----:B------:R-:W-:Y:S02]  /*1300*/  LOP3.LUT R33, R32, 0xffffff80, RZ, 0xc0, !PT ;  /* 0xffffff8020217812 */ /* 0x000fe400078ec0ff */
[----:B------:R-:W-:Y:S02]  /*1310*/  LOP3.LUT R34, R34, 0xffffff80, RZ, 0xc0, !PT ;  /* 0xffffff8022227812 */ /* 0x000fe400078ec0ff */
[----:B------:R-:W-:Y:S02]  /*1320*/  IADD3 R32, R36, -R7, RZ ;  /* 0x8000000724207210 */ /* 0x000fe40007ffe0ff */
[----:B------:R-:W-:-:S02]  /*1330*/  LOP3.LUT R40, R0, 0x30, R11, 0xfe, !PT ;  /* 0x0000003000287812 */ /* 0x000fc400078efe0b */
[C-C-:B------:R-:W-:Y:S02]  /*1340*/  LOP3.LUT R45, R0.reuse, 0x38, R11.reuse, 0xfe, !PT ;  /* 0x00000038002d7812 */ /* 0x140fe400078efe0b */
[----:B------:R-:W-:Y:S02]  /*1350*/  LOP3.LUT R42, R0, 0x3c, R11, 0xfe, !PT ;  /* 0x0000003c002a7812 */ /* 0x000fe400078efe0b */
[----:B------:R-:W-:Y:S02]  /*1360*/  LEA.HI R36, R20, R43, RZ, 0x7 ;  /* 0x0000002b14247211 */ /* 0x000fe400078f38ff */
[----:B------:R-:W-:Y:S02]  /*1370*/  LOP3.LUT R35, R35, 0xffffff80, RZ, 0xc0, !PT ;  /* 0xffffff8023237812 */ /* 0x000fe400078ec0ff */
[----:B------:R-:W-:Y:S02]  /*1380*/  IADD3 R33, R37, -R33, RZ ;  /* 0x8000002125217210 */ /* 0x000fe40007ffe0ff */
[----:B------:R-:W-:-:S02]  /*1390*/  IADD3 R34, R39, -R34, RZ ;  /* 0x8000002227227210 */ /* 0x000fc40007ffe0ff */
[C---:B------:R-:W-:Y:S02]  /*13a0*/  LEA.HI R7, R20.reuse, R40, RZ, 0x7 ;  /* 0x0000002814077211 */ /* 0x040fe400078f38ff */
[C---:B------:R-:W-:Y:S02]  /*13b0*/  LEA.HI R37, R20.reuse, R45, RZ, 0x7 ;  /* 0x0000002d14257211 */ /* 0x040fe400078f38ff */
[----:B------:R-:W-:Y:S02]  /*13c0*/  LEA.HI R39, R20, R42, RZ, 0x7 ;  /* 0x0000002a14277211 */ /* 0x000fe400078f38ff */
[----:B------:R-:W-:Y:S02]  /*13d0*/  LOP3.LUT R20, R36, 0xffffff80, RZ, 0xc0, !PT ;  /* 0xffffff8024147812 */ /* 0x000fe400078ec0ff */
[----:B------:R-:W-:Y:S02]  /*13e0*/  IADD3 R35, R38, -R35, RZ ;  /* 0x8000002326237210 */ /* 0x000fe40007ffe0ff */
[----:B------:R-:W-:-:S02]  /*13f0*/  @!P6 IADD3 R3, R3, -R41, RZ ;  /* 0x800000290303e210 */ /* 0x000fc40007ffe0ff */
[----:B------:R-:W-:Y:S02]  /*1400*/  LOP3.LUT R38, R37, 0xffffff80, RZ, 0xc0, !PT ;  /* 0xffffff8025267812 */ /* 0x000fe400078ec0ff */
[----:B------:R-:W-:Y:S02]  /*1410*/  ISETP.NE.AND P6, PT, R4, RZ, PT ;  /* 0x000000ff0400720c */ /* 0x000fe40003fc5270 */
[----:B------:R-:W-:Y:S02]  /*1420*/  IADD3 R37, R43, -R20, RZ ;  /* 0x800000142b257210 */ /* 0x000fe40007ffe0ff */
[----:B------:R-:W-:Y:S02]  /*1430*/  LOP3.LUT R4, RZ, R4, RZ, 0x33, !PT ;  /* 0x00000004ff047212 */ /* 0x000fe400078e33ff */
[----:B------:R-:W-:Y:S02]  /*1440*/  @!P0 IADD3 R22, -R22, RZ, RZ ;  /* 0x000000ff16168210 */ /* 0x000fe40007ffe1ff */
[----:B------:R-:W-:-:S02]  /*1450*/  SHF.L.U32 R20, R19, 0x2, RZ ;  /* 0x0000000213147819 */ /* 0x000fc400000006ff */
[----:B------:R-:W-:Y:S02]  /*1460*/  @!P3 IADD3 R18, -R18, RZ, RZ ;  /* 0x000000ff1212b210 */ /* 0x000fe40007ffe1ff */
[----:B------:R-:W-:Y:S02]  /*1470*/  @!P5 IADD3 R3, -R3, RZ, RZ ;  /* 0x000000ff0303d210 */ /* 0x000fe40007ffe1ff */
[----:B------:R-:W-:Y:S02]  /*1480*/  @!P2 IADD3 R17, -R17, RZ, RZ ;  /* 0x000000ff1111a210 */ /* 0x000fe40007ffe1ff */
[----:B------:R-:W-:Y:S02]  /*1490*/  @!P1 IADD3 R21, -R21, RZ, RZ ;  /* 0x000000ff15159210 */ /* 0x000fe40007ffe1ff */
[----:B------:R-:W-:Y:S02]  /*14a0*/  @!P4 IADD3 R23, -R23, RZ, RZ ;  /* 0x000000ff1717c210 */ /* 0x000fe40007ffe1ff */
[----:B------:R-:W-:-:S02]  /*14b0*/  SEL R95, R4, R22, !P6 ;  /* 0x00000016045f7207 */ /* 0x000fc40007000000 */
[C---:B------:R-:W-:Y:S02]  /*14c0*/  SEL R69, R4.reuse, R5, !P6 ;  /* 0x0000000504457207 */ /* 0x040fe40007000000 */
[----:B------:R-:W-:Y:S02]  /*14d0*/  SEL R91, R4, R18, !P6 ;  /* 0x00000012045b7207 */ /* 0x000fe40007000000 */
[----:B------:R-:W-:Y:S02]  /*14e0*/  LOP3.LUT R22, R20, 0x7c, RZ, 0xc0, !PT ;  /* 0x0000007c14167812 */ /* 0x000fe400078ec0ff */
[----:B------:R-:W-:Y:S02]  /*14f0*/  LOP3.LUT R7, R7, 0xffffff80, RZ, 0xc0, !PT ;  /* 0xffffff8007077812 */ /* 0x000fe400078ec0ff */
[C---:B------:R-:W-:Y:S01]  /*1500*/  SEL R71, R4.reuse, R9, !P6 ;  /* 0x0000000904477207 */ /* 0x040fe20007000000 */
[--C-:B------:R-:W-:Y:S01]  /*1510*/  IMAD R162, R69, 0xac, R22.reuse ;  /* 0x000000ac45a27824 */ /* 0x100fe200078e0216 */
[----:B------:R-:W-:Y:S01]  /*1520*/  SEL R18, R4, R3, !P6 ;  /* 0x0000000304127207 */ /* 0x000fe20007000000 */
[--C-:B------:R-:W-:Y:S01]  /*1530*/  IMAD R41, R28, 0xac, R22.reuse ;  /* 0x000000ac1c297824 */ /* 0x100fe200078e0216 */
[C---:B------:R-:W-:Y:S01]  /*1540*/  SEL R73, R4.reuse, R6, !P6 ;  /* 0x0000000604497207 */ /* 0x040fe20007000000 */
[----:B------:R-:W-:Y:S01]  /*1550*/  IMAD R160, R71, 0xac, R22 ;  /* 0x000000ac47a07824 */ /* 0x000fe200078e0216 */
[----:B------:R-:W-:Y:S01]  /*1560*/  SEL R75, R4, R8, !P6 ;  /* 0x00000008044b7207 */ /* 0x000fe20007000000 */
[----:B------:R-:W-:Y:S01]  /*1570*/  IMAD.WIDE R162, R162, R147, c[0x0][0x160] ;  /* 0x00005800a2a27625 */ /* 0x000fe200078e0293 */
[----:B------:R-:W-:-:S02]  /*1580*/  SEL R77, R4, R10, !P6 ;  /* 0x0000000a044d7207 */ /* 0x000fc40007000000 */
[C---:B------:R-:W-:Y:S01]  /*1590*/  SEL R79, R4.reuse, R13, !P6 ;  /* 0x0000000d044f7207 */ /* 0x040fe20007000000 */
[--C-:B------:R-:W-:Y:S01]  /*15a0*/  IMAD R158, R73, 0xac, R22.reuse ;  /* 0x000000ac499e7824 */ /* 0x100fe200078e0216 */
[C---:B------:R-:W-:Y:S01]  /*15b0*/  SEL R81, R4.reuse, R15, !P6 ;  /* 0x0000000f04517207 */ /* 0x040fe20007000000 */
[--C-:B------:R-:W-:Y:S01]  /*15c0*/  IMAD R156, R75, 0xac, R22.reuse ;  /* 0x000000ac4b9c7824 */ /* 0x100fe200078e0216 */
[C---:B------:R-:W-:Y:S01]  /*15d0*/  SEL R83, R4.reuse, R12, !P6 ;  /* 0x0000000c04537207 */ /* 0x040fe20007000000 */
        /* <DEDUP_REMOVED lines=8> */
[----:B------:R-:W-:Y:S01]  /*1660*/  SEL R97, R4, R23, !P6 ;  /* 0x0000001704617207 */ /* 0x000fe20007000000 */
[-C--:B------:R-:W-:Y:S01]  /*1670*/  IMAD.WIDE R158, R158, R147.reuse, c[0x0][0x160] ;  /* 0x000058009e9e7625 */ /* 0x080fe200078e0293 */
[C---:B------:R-:W-:Y:S02]  /*1680*/  LOP3.LUT R3, R11.reuse, 0x4, RZ, 0xfc, !PT ;  /* 0x000000040b037812 */ /* 0x040fe400078efcff */
[----:B------:R-:W-:Y:S01]  /*1690*/  LOP3.LUT R4, R11, 0x8, RZ, 0xfc, !PT ;  /* 0x000000080b047812 */ /* 0x000fe200078efcff */
[----:B------:R-:W-:Y:S01]  /*16a0*/  IMAD R148, R83, 0xac, R22 ;  /* 0x000000ac53947824 */ /* 0x000fe200078e0216 */
[----:B------:R-:W-:Y:S01]  /*16b0*/  LOP3.LUT R5, R11, 0xc, RZ, 0xfc, !PT ;  /* 0x0000000c0b057812 */ /* 0x000fe200078efcff */
[----:B------:R-:W-:Y:S01]  /*16c0*/  IMAD.WIDE R156, R156, R147, c[0x0][0x160] ;  /* 0x000058009c9c7625 */ /* 0x000fe200078e0293 */
[----:B------:R-:W-:-:S02]  /*16d0*/  IADD3 R36, R40, -R7, RZ ;  /* 0x8000000728247210 */ /* 0x000fc40007ffe0ff */
[----:B------:R-:W-:Y:S01]  /*16e0*/  LOP3.LUT R6, R11, 0x10, RZ, 0xfc, !PT ;  /* 0x000000100b067812 */ /* 0x000fe200078efcff */
[--C-:B------:R-:W-:Y:S01]  /*16f0*/  IMAD R56, R85, 0xac, R22.reuse ;  /* 0x000000ac55387824 */ /* 0x100fe200078e0216 */
[CC--:B------:R-:W-:Y:S01]  /*1700*/  LEA R51, R11.reuse, R22.reuse, 0x7 ;  /* 0x000000160b337211 */ /* 0x0c0fe200078e38ff */
[-C--:B------:R-:W-:Y:S01]  /*1710*/  IMAD.WIDE R154, R154, R147.reuse, c[0x0][0x160] ;  /* 0x000058009a9a7625 */ /* 0x080fe200078e0293 */
[----:B------:R-:W-:Y:S02]  /*1720*/  LOP3.LUT R7, R11, 0x14, RZ, 0xfc, !PT ;  /* 0x000000140b077812 */ /* 0x000fe400078efcff */
[-C--:B------:R-:W-:Y:S01]  /*1730*/  LEA R53, R3, R22.reuse, 0x7 ;  /* 0x0000001603357211 */ /* 0x080fe200078e38ff */
[----:B------:R-:W-:Y:S01]  /*1740*/  IMAD R58, R87, 0xac, R22 ;  /* 0x000000ac573a7824 */ /* 0x000fe200078e0216 */
[----:B------:R-:W-:Y:S01]  /*1750*/  LOP3.LUT R8, R11, 0x18, RZ, 0xfc, !PT ;  /* 0x000000180b087812 */ /* 0x000fe200078efcff */
[----:B------:R-:W-:Y:S01]  /*1760*/  IMAD.WIDE R152, R152, R147, c[0x0][0x160] ;  /* 0x0000580098987625 */ /* 0x000fe200078e0293 */
[----:B------:R-:W-:-:S02]  /*1770*/  LEA R55, R4, R22, 0x7 ;  /* 0x0000001604377211 */ /* 0x000fc400078e38ff */
[----:B------:R-:W-:Y:S01]  /*1780*/  LOP3.LUT R9, R11, 0x1c, RZ, 0xfc, !PT ;  /* 0x0000001c0b097812 */ /* 0x000fe200078efcff */
[--C-:B------:R-:W-:Y:S01]  /*1790*/  IMAD R40, R27, 0xac, R22.reuse ;  /* 0x000000ac1b287824 */ /* 0x100fe200078e0216 */
[-C--:B------:R-:W-:Y:S01]  /*17a0*/  LEA R57, R5, R22.reuse, 0x7 ;  /* 0x0000001605397211 */ /* 0x080fe200078e38ff */
[--C-:B------:R-:W-:Y:S01]  /*17b0*/  IMAD R60, R89, 0xac, R22.reuse ;  /* 0x000000ac593c7824 */ /* 0x100fe200078e0216 */
[----:B------:R-:W-:Y:S01]  /*17c0*/  LOP3.LUT R10, R11, 0x20, RZ, 0xfc, !PT ;  /* 0x000000200b0a7812 */ /* 0x000fe200078efcff */
[-C--:B------:R-:W-:Y:S01]  /*17d0*/  IMAD.WIDE R150, R150, R147.reuse, c[0x0][0x160] ;  /* 0x0000580096967625 */ /* 0x080fe200078e0293 */
[-C--:B------:R-:W-:Y:S02]  /*17e0*/  LEA R59, R6, R22.reuse, 0x7 ;  /* 0x00000016063b7211 */ /* 0x080fe400078e38ff */
[----:B------:R-:W-:Y:S01]  /*17f0*/  SHF.L.U32 R3, R51, 0x2, RZ ;  /* 0x0000000233037819 */ /* 0x000fe200000006ff */
[--C-:B------:R-:W-:Y:S01]  /*1800*/  IMAD R43, R30, 0xac, R22.reuse ;  /* 0x000000ac1e2b7824 */ /* 0x100fe200078e0216 */
[----:B------:R-:W-:Y:S01]  /*1810*/  LOP3.LUT R39, R39, 0xffffff80, RZ, 0xc0, !PT ;  /* 0xffffff8027277812 */ /* 0x000fe200078ec0ff */
[--C-:B------:R-:W-:Y:S01]  /*1820*/  IMAD R44, R31, 0xac, R22.reuse ;  /* 0x000000ac1f2c7824 */ /* 0x100fe200078e0216 */
[----:B------:R-:W-:Y:S01]  /*1830*/  LOP3.LUT R12, R11, 0x24, RZ, 0xfc, !PT ;  /* 0x000000240b0c7812 */ /* 0x000fe200078efcff */
[----:B------:R1:W-:Y:S01]  /*1840*/  LDGSTS.E.BYPASS.128 [R3], [R162.64] ;  /* 0x00000000a2037fae */ /* 0x0003e2000b901c4a */
[----:B------:R-:W-:Y:S01]  /*1850*/  LEA R61, R7, R22, 0x7 ;  /* 0x00000016073d7211 */ /* 0x000fe200078e38ff */
[----:B------:R-:W-:Y:S01]  /*1860*/  IMAD R62, R91, 0xac, R22 ;  /* 0x000000ac5b3e7824 */ /* 0x000fe200078e0216 */
[----:B------:R-:W-:Y:S01]  /*1870*/  SHF.L.U32 R4, R53, 0x2, RZ ;  /* 0x0000000235047819 */ /* 0x000fe200000006ff */
[----:B------:R-:W-:Y:S01]  /*1880*/  IMAD.WIDE R148, R148, R147, c[0x0][0x160] ;  /* 0x0000580094947625 */ /* 0x000fe200078e0293 */
[----:B------:R-:W-:-:S02]  /*1890*/  LOP3.LUT R13, R11, 0x28, RZ, 0xfc, !PT ;  /* 0x000000280b0d7812 */ /* 0x000fc400078efcff */
[C---:B------:R-:W-:Y:S01]  /*18a0*/  LOP3.LUT R14, R11.reuse, 0x2c, RZ, 0xfc, !PT ;  /* 0x0000002c0b0e7812 */ /* 0x040fe200078efcff */
[----:B------:R1:W-:Y:S01]  /*18b0*/  LDGSTS.E.BYPASS.128 [R4], [R160.64] ;  /* 0x00000000a0047fae */ /* 0x0003e2000b901c4a */
[----:B------:R-:W-:Y:S01]  /*18c0*/  LOP3.LUT R15, R11, 0x30, RZ, 0xfc, !PT ;  /* 0x000000300b0f7812 */ /* 0x000fe200078efcff */
[--C-:B------:R-:W-:Y:S01]  /*18d0*/  IMAD R46, R33, 0xac, R22.reuse ;  /* 0x000000ac212e7824 */ /* 0x100fe200078e0216 */
[C---:B------:R-:W-:Y:S01]  /*18e0*/  LOP3.LUT R16, R11.reuse, 0x34, RZ, 0xfc, !PT ;  /* 0x000000340b107812 */ /* 0x040fe200078efcff */
[--C-:B------:R-:W-:Y:S01]  /*18f0*/  IMAD R47, R34, 0xac, R22.reuse ;  /* 0x000000ac222f7824 */ /* 0x100fe200078e0216 */
[----:B------:R-:W-:Y:S01]  /*1900*/  LOP3.LUT R17, R11, 0x38, RZ, 0xfc, !PT ;  /* 0x000000380b117812 */ /* 0x000fe200078efcff */
[--C-:B------:R-:W-:Y:S01]  /*1910*/  IMAD R64, R93, 0xac, R22.reuse ;  /* 0x000000ac5d407824 */ /* 0x100fe200078e0216 */
[-C--:B------:R-:W-:Y:S01]  /*1920*/  LEA R63, R8, R22.reuse, 0x7 ;  /* 0x00000016083f7211 */ /* 0x080fe200078e38ff */
[--C-:B------:R-:W-:Y:S01]  /*1930*/  IMAD R48, R35, 0xac, R22.reuse ;  /* 0x000000ac23307824 */ /* 0x100fe200078e0216 */
[----:B------:R-:W-:Y:S01]  /*1940*/  SHF.L.U32 R5, R55, 0x2, RZ ;  /* 0x0000000237057819 */ /* 0x000fe200000006ff */
[--C-:B------:R-:W-:Y:S01]  /*1950*/  IMAD R66, R95, 0xac, R22.reuse ;  /* 0x000000ac5f427824 */ /* 0x100fe200078e0216 */
[----:B------:R-:W-:Y:S01]  /*1960*/  LOP3.LUT R11, R11, 0x3c, RZ, 0xfc, !PT ;  /* 0x0000003c0b0b7812 */ /* 0x000fe200078efcff */
[----:B------:R-:W-:Y:S01]  /*1970*/  IMAD R24, R24, 0xac, R22 ;  /* 0x000000ac18187824 */ /* 0x000fe200078e0216 */
[-C--:B------:R-:W-:Y:S01]  /*1980*/  LEA R65, R9, R22.reuse, 0x7 ;  /* 0x0000001609417211 */ /* 0x080fe200078e38ff */
[----:B------:R1:W-:Y:S01]  /*1990*/  LDGSTS.E.BYPASS.128 [R5], [R158.64] ;  /* 0x000000009e057fae */ /* 0x0003e2000b901c4a */
[----:B------:R-:W-:Y:S01]  /*19a0*/  SHF.L.U32 R6, R57, 0x2, RZ ;  /* 0x0000000239067819 */ /* 0x000fe200000006ff */
[----:B------:R-:W-:Y:S01]  /*19b0*/  IMAD.WIDE R56, R56, R147, c[0x0][0x160] ;  /* 0x0000580038387625 */ /* 0x000fe200078e0293 */
[----:B------:R-:W-:-:S02]  /*19c0*/  LEA R67, R10, R22, 0x7 ;  /* 0x000000160a437211 */ /* 0x000fc400078e38ff */
[----:B------:R-:W-:Y:S01]  /*19d0*/  SHF.L.U32 R7, R59, 0x2, RZ ;  /* 0x000000023b077819 */ /* 0x000fe200000006ff */
[----:B------:R1:W-:Y:S01]  /*19e0*/  LDGSTS.E.BYPASS.128 [R6], [R156.64] ;  /* 0x000000009c067fae */ /* 0x0003e2000b901c4a */
[----:B------:R-:W-:Y:S01]  /*19f0*/  IADD3 R38, R45, -R38, RZ ;  /* 0x800000262d267210 */ /* 0x000fe20007ffe0ff */
[--C-:B------:R-:W-:Y:S01]  /*1a00*/  IMAD R45, R32, 0xac, R22.reuse ;  /* 0x000000ac202d7824 */ /* 0x100fe200078e0216 */
[----:B------:R-:W-:Y:S01]  /*1a10*/  IADD3 R39, R42, -R39, RZ ;  /* 0x800000272a277210 */ /* 0x000fe20007ffe0ff */
[--C-:B------:R-:W-:Y:S01]  /*1a20*/  IMAD R42, R29, 0xac, R22.reuse ;  /* 0x000000ac1d2a7824 */ /* 0x100fe200078e0216 */
[-C--:B------:R-:W-:Y:S01]  /*1a30*/  LEA R12, R12, R22.reuse, 0x7 ;  /* 0x000000160c0c7211 */ /* 0x080fe200078e38ff */
[-C--:B------:R-:W-:Y:S01]  /*1a40*/  IMAD.WIDE R58, R58, R147.reuse, c[0x0][0x160] ;  /* 0x000058003a3a7625 */ /* 0x080fe200078e0293 */
[----:B------:R-:W-:Y:S01]  /*1a50*/  SHF.L.U32 R8, R61, 0x2, RZ ;  /* 0x000000023d087819 */ /* 0x000fe200000006ff */
[----:B------:R1:W-:Y:S01]  /*1a60*/  LDGSTS.E.BYPASS.128 [R7], [R154.64] ;  /* 0x000000009a077fae */ /* 0x0003e2000b901c4a */
[-C--:B------:R-:W-:Y:S01]  /*1a70*/  LEA R13, R13, R22.reuse, 0x7 ;  /* 0x000000160d0d7211 */ /* 0x080fe200078e38ff */
[--C-:B------:R-:W-:Y:S01]  /*1a80*/  IMAD R21, R25, 0xac, R22.reuse ;  /* 0x000000ac19157824 */ /* 0x100fe200078e0216 */
[----:B------:R-:W-:Y:S01]  /*1a90*/  SHF.L.U32 R9, R63, 0x2, RZ ;  /* 0x000000023f097819 */ /* 0x000fe200000006ff */
[--C-:B------:R-:W-:Y:S01]  /*1aa0*/  IMAD R23, R26, 0xac, R22.reuse ;  /* 0x000000ac1a177824 */ /* 0x100fe200078e0216 */
[-C--:B------:R-:W-:Y:S01]  /*1ab0*/  LEA R14, R14, R22.reuse, 0x7 ;  /* 0x000000160e0e7211 */ /* 0x080fe200078e38ff */
[--C-:B------:R-:W-:Y:S01]  /*1ac0*/  IMAD R49, R36, 0xac, R22.reuse ;  /* 0x000000ac24317824 */ /* 0x100fe200078e0216 */
[-C--:B------:R-:W-:Y:S01]  /*1ad0*/  LEA R68, R11, R22.reuse, 0x7 ;  /* 0x000000160b447211 */ /* 0x080fe200078e38ff */
[--C-:B------:R-:W-:Y:S01]  /*1ae0*/  IMAD R50, R37, 0xac, R22.reuse ;  /* 0x000000ac25327824 */ /* 0x100fe200078e0216 */
[----:B------:R-:W-:Y:S01]  /*1af0*/  SHF.L.U32 R10, R65, 0x2, RZ ;  /* 0x00000002410a7819 */ /* 0x000fe200000006ff */
[--C-:B------:R-:W-:Y:S01]  /*1b00*/  IMAD R52, R38, 0xac, R22.reuse ;  /* 0x000000ac26347824 */ /* 0x100fe200078e0216 */
[-C--:B------:R-:W-:Y:S01]  /*1b10*/  LEA R15, R15, R22.reuse, 0x7 ;  /* 0x000000160f0f7211 */ /* 0x080fe200078e38ff */
[--C-:B------:R-:W-:Y:S01]  /*1b20*/  IMAD R54, R39, 0xac, R22.reuse ;  /* 0x000000ac27367824 */ /* 0x100fe200078e0216 */
[----:B------:R-:W-:Y:S01]  /*1b30*/  SHF.L.U32 R11, R67, 0x2, RZ ;  /* 0x00000002430b7819 */ /* 0x000fe200000006ff */
[--C-:B------:R-:W-:Y:S01]  /*1b40*/  IMAD R144, R97, 0xac, R22.reuse ;  /* 0x000000ac61907824 */ /* 0x100fe200078e0216 */
[-C--:B------:R-:W-:Y:S01]  /*1b50*/  LEA R16, R16, R22.reuse, 0x7 ;  /* 0x0000001610107211 */ /* 0x080fe200078e38ff */
[-C--:B------:R-:W-:Y:S01]  /*1b60*/  IMAD.WIDE R30, R40, R147.reuse, c[0x0][0x168] ;  /* 0x00005a00281e7625 */ /* 0x080fe200078e0293 */
[----:B------:R-:W-:Y:S01]  /*1b70*/  SHF.L.U32 R12, R12, 0x2, RZ ;  /* 0x000000020c0c7819 */ /* 0x000fe200000006ff */
[----:B------:R1:W-:Y:S01]  /*1b80*/  LDGSTS.E.BYPASS.128 [R8], [R152.64] ;  /* 0x0000000098087fae */ /* 0x0003e2000b901c4a */
[----:B------:R-:W-:Y:S01]  /*1b90*/  LEA R17, R17, R22, 0x7 ;  /* 0x0000001611117211 */ /* 0x000fe200078e38ff */
[-C--:B------:R-:W-:Y:S01]  /*1ba0*/  IMAD.WIDE R32, R41, R147.reuse, c[0x0][0x168] ;  /* 0x00005a0029207625 */ /* 0x080fe200078e0293 */
[----:B------:R-:W-:Y:S01]  /*1bb0*/  SHF.L.U32 R13, R13, 0x2, RZ ;  /* 0x000000020d0d7819 */ /* 0x000fe200000006ff */
[----:B------:R1:W-:Y:S01]  /*1bc0*/  LDGSTS.E.BYPASS.128 [R9], [R150.64] ;  /* 0x0000000096097fae */ /* 0x0003e2000b901c4a */
[----:B------:R-:W-:Y:S01]  /*1bd0*/  SHF.L.U32 R14, R14, 0x2, RZ ;  /* 0x000000020e0e7819 */ /* 0x000fe200000006ff */
[-C--:B------:R-:W-:Y:S01]  /*1be0*/  IMAD.WIDE R60, R60, R147.reuse, c[0x0][0x160] ;  /* 0x000058003c3c7625 */ /* 0x080fe200078e0293 */
[----:B------:R-:W-:Y:S01]  /*1bf0*/  SHF.L.U32 R15, R15, 0x2, RZ ;  /* 0x000000020f0f7819 */ /* 0x000fe200000006ff */
[----:B------:R1:W-:Y:S01]  /*1c00*/  LDGSTS.E.BYPASS.128 [R10], [R148.64] ;  /* 0x00000000940a7fae */ /* 0x0003e2000b901c4a */
[----:B------:R-:W-:Y:S01]  /*1c10*/  SHF.L.U32 R16, R16, 0x2, RZ ;  /* 0x0000000210107819 */ /* 0x000fe200000006ff */
[----:B------:R-:W-:Y:S01]  /*1c20*/  IMAD R146, R18, 0xac, R22 ;  /* 0x000000ac12927824 */ /* 0x000fe200078e0216 */
[----:B------:R-:W-:Y:S01]  /*1c30*/  SHF.L.U32 R17, R17, 0x2, RZ ;  /* 0x0000000211117819 */ /* 0x000fe200000006ff */
[----:B------:R-:W-:Y:S01]  /*1c40*/  IMAD.WIDE R34, R42, R147, c[0x0][0x168] ;  /* 0x00005a002a227625 */ /* 0x000fe200078e0293 */
[----:B------:R1:W-:Y:S01]  /*1c50*/  LDGSTS.E.BYPASS.128 [R11], [R56.64] ;  /* 0x00000000380b7fae */ /* 0x0003e2000b901c4a */
[----:B------:R-:W-:-:S02]  /*1c60*/  SHF.L.U32 R18, R68, 0x2, RZ ;  /* 0x0000000244127819 */ /* 0x000fc400000006ff */
[-C--:B------:R-:W-:Y:S01]  /*1c70*/  IMAD.WIDE R36, R43, R147.reuse, c[0x0][0x168] ;  /* 0x00005a002b247625 */ /* 0x080fe200078e0293 */
[----:B------:R1:W-:Y:S01]  /*1c80*/  LDGSTS.E.BYPASS.128 [R12], [R58.64] ;  /* 0x000000003a0c7fae */ /* 0x0003e2000b901c4a */
[----:B------:R-:W-:Y:S02]  /*1c90*/  ISETP.GE.U32.AND P0, PT, R22, 0x2c, PT ;  /* 0x0000002c1600780c */ /* 0x000fe40003f06070 */
[-C--:B------:R-:W-:Y:S01]  /*1ca0*/  IMAD.WIDE R38, R44, R147.reuse, c[0x0][0x168] ;  /* 0x00005a002c267625 */ /* 0x080fe200078e0293 */
[----:B------:R1:W-:Y:S01]  /*1cb0*/  LDGSTS.E.BYPASS.128 [R13], [R60.64] ;  /* 0x000000003c0d7fae */ /* 0x0003e2000b901c4a */
[----:B------:R-:W-:Y:S02]  /*1cc0*/  SHF.L.U32 R19, R19, 0x5, RZ ;  /* 0x0000000513137819 */ /* 0x000fe400000006ff */
[-C--:B------:R-:W-:Y:S01]  /*1cd0*/  IMAD.WIDE R40, R45, R147.reuse, c[0x0][0x168] ;  /* 0x00005a002d287625 */ /* 0x080fe200078e0293 */
[----:B------:R-:W-:Y:S02]  /*1ce0*/  MOV R22, 0x3 ;  /* 0x0000000300167802 */ /* 0x000fe40000000f00 */
[----:B------:R-:W-:Y:S01]  /*1cf0*/  LOP3.LUT R19, R19, 0x3e00, RZ, 0xc0, !PT ;  /* 0x00003e0013137812 */ /* 0x000fe200078ec0ff */
[----:B------:R-:W-:Y:S01]  /*1d00*/  IMAD.WIDE R62, R62, R147, c[0x0][0x160] ;  /* 0x000058003e3e7625 */ /* 0x000fe200078e0293 */
[----:B------:R-:W-:-:S03]  /*1d10*/  LOP3.LUT R20, R20, 0x3c, RZ, 0xc0, !PT ;  /* 0x0000003c14147812 */ /* 0x000fc600078ec0ff */
[-C--:B------:R-:W-:Y:S01]  /*1d20*/  IMAD.WIDE R42, R46, R147.reuse, c[0x0][0x168] ;  /* 0x00005a002e2a7625 */ /* 0x080fe200078e0293 */
[----:B------:R1:W-:Y:S03]  /*1d30*/  LDGSTS.E.BYPASS.128 [R14], [R62.64] ;  /* 0x000000003e0e7fae */ /* 0x0003e6000b901c4a */
[----:B------:R-:W-:-:S04]  /*1d40*/  IMAD.WIDE R44, R47, R147, c[0x0][0x168] ;  /* 0x00005a002f2c7625 */ /* 0x000fc800078e0293 */
[----:B------:R-:W-:-:S04]  /*1d50*/  IMAD.WIDE R64, R64, R147, c[0x0][0x160] ;  /* 0x0000580040407625 */ /* 0x000fc800078e0293 */
[-C--:B------:R-:W-:Y:S01]  /*1d60*/  IMAD.WIDE R46, R48, R147.reuse, c[0x0][0x168] ;  /* 0x00005a00302e7625 */ /* 0x080fe200078e0293 */
[----:B------:R1:W-:Y:S03]  /*1d70*/  LDGSTS.E.BYPASS.128 [R15], [R64.64] ;  /* 0x00000000400f7fae */ /* 0x0003e6000b901c4a */
[----:B------:R-:W-:-:S04]  /*1d80*/  IMAD.WIDE R66, R66, R147, c[0x0][0x160] ;  /* 0x0000580042427625 */ /* 0x000fc800078e0293 */
[-C--:B------:R-:W-:Y:S01]  /*1d90*/  IMAD.WIDE R24, R24, R147.reuse, c[0x0][0x168] ;  /* 0x00005a0018187625 */ /* 0x080fe200078e0293 */
[----:B------:R1:W-:Y:S03]  /*1da0*/  LDGSTS.E.BYPASS.128 [R16], [R66.64] ;  /* 0x0000000042107fae */ /* 0x0003e6000b901c4a */
[----:B------:R-:W-:-:S04]  /*1db0*/  IMAD.WIDE R26, R21, R147, c[0x0][0x168] ;  /* 0x00005a00151a7625 */ /* 0x000fc800078e0293 */
[----:B------:R-:W-:-:S04]  /*1dc0*/  IMAD.WIDE R28, R23, R147, c[0x0][0x168] ;  /* 0x00005a00171c7625 */ /* 0x000fc800078e0293 */
[----:B------:R-:W-:-:S04]  /*1dd0*/  IMAD.WIDE R48, R49, R147, c[0x0][0x168] ;  /* 0x00005a0031307625 */ /* 0x000fc800078e0293 */
[----:B------:R-:W-:-:S04]  /*1de0*/  IMAD.WIDE R50, R50, R147, c[0x0][0x168] ;  /* 0x00005a0032327625 */ /* 0x000fc800078e0293 */
[----:B------:R-:W-:-:S04]  /*1df0*/  IMAD.WIDE R52, R52, R147, c[0x0][0x168] ;  /* 0x00005a0034347625 */ /* 0x000fc800078e0293 */
[----:B------:R-:W-:-:S04]  /*1e00*/  IMAD.WIDE R54, R54, R147, c[0x0][0x168] ;  /* 0x00005a0036367625 */ /* 0x000fc800078e0293 */
[----:B------:R-:W-:-:S04]  /*1e10*/  IMAD.WIDE R144, R144, R147, c[0x0][0x160] ;  /* 0x0000580090907625 */ /* 0x000fc800078e0293 */
[----:B------:R-:W-:Y:S01]  /*1e20*/  IMAD.WIDE R146, R146, R147, c[0x0][0x160] ;  /* 0x0000580092927625 */ /* 0x000fe200078e0293 */
[----:B------:R1:W-:Y:S04]  /*1e30*/  LDGSTS.E.BYPASS.128 [R17], [R144.64] ;  /* 0x0000000090117fae */ /* 0x0003e8000b901c4a */
[----:B------:R1:W-:Y:S04]  /*1e40*/  LDGSTS.E.BYPASS.128 [R18], [R146.64] ;  /* 0x0000000092127fae */ /* 0x0003e8000b901c4a */
[----:B------:R-:W0:Y:S04]  /*1e50*/  LDGDEPBAR ;  /* 0x00000000000079af */ /* 0x000e280000000000 */
[----:B------:R1:W-:Y:S04]  /*1e60*/  LDGSTS.E.BYPASS.128 [R3+0x20000], [R24.64] ;  /* 0x2000000018037fae */ /* 0x0003e8000b901c4a */
        /* <DEDUP_REMOVED lines=15> */
[----:B------:R-:W0:Y:S04]  /*1f60*/  LDGDEPBAR ;  /* 0x00000000000079af */ /* 0x000e280000000000 */
[----:B------:R-:W-:Y:S06]  /*1f70*/  BAR.SYNC 0x0 ;  /* 0x0000000000007b1d */ /* 0x000fec0000000000 */
[----:B------:R-:W-:Y:S01]  /*1f80*/  @!PT LDS RZ, [RZ] ;  /* 0x00000000fffff984 */ /* 0x000fe20000000800 */
[----:B------:R-:W-:Y:S01]  /*1f90*/  @!PT LDS RZ, [RZ] ;  /* 0x00000000fffff984 */ /* 0x000fe20000000800 */
[----:B------:R-:W-:Y:S01]  /*1fa0*/  @!PT LDS RZ, [RZ] ;  /* 0x00000000fffff984 */ /* 0x000fe20000000800 */
[----:B------:R1:W-:Y:S04]  /*1fb0*/  LDGSTS.E.BYPASS.128 [R3+0x8000], [R162.64+0x200], !P0 ;  /* 0x08000200a2037fae */ /* 0x0003e8000c101c4a */
        /* <DEDUP_REMOVED lines=15> */
[----:B------:R-:W0:Y:S04]  /*20b0*/  LDGDEPBAR ;  /* 0x00000000000079af */ /* 0x000e280000000000 */
        /* <DEDUP_REMOVED lines=17> */
[----:B------:R-:W-:Y:S06]  /*21d0*/  BAR.SYNC 0x0 ;  /* 0x0000000000007b1d */ /* 0x000fec0000000000 */
[----:B------:R-:W-:Y:S01]  /*21e0*/  @!PT LDS RZ, [RZ] ;  /* 0x00000000fffff984 */ /* 0x000fe20000000800 */
[----:B------:R-:W-:Y:S01]  /*21f0*/  @!PT LDS RZ, [RZ] ;  /* 0x00000000fffff984 */ /* 0x000fe20000000800 */
[----:B------:R-:W-:Y:S01]  /*2200*/  @!PT LDS RZ, [RZ] ;  /* 0x00000000fffff984 */ /* 0x000fe20000000800 */
[----:B------:R1:W-:Y:S04]  /*2210*/  LDGSTS.E.BYPASS.128 [R3+0x10000], [R162.64+0x400], !PT ;  /* 0x10000400a2037fae */ /* 0x0003e8000f901c4a */
        /* <DEDUP_REMOVED lines=15> */
[----:B------:R-:W0:Y:S04]  /*2310*/  LDGDEPBAR ;  /* 0x00000000000079af */ /* 0x000e280000000000 */
        /* <DEDUP_REMOVED lines=54> */
[----:B------:R-:W0:Y:S01]  /*2680*/  LDGDEPBAR ;  /* 0x00000000000079af */ /* 0x000e220000000000 */
[----:B------:R-:W-:-:S04]  /*2690*/  DEPBAR.LE SB0, 0x6 ;  /* 0x000081800000791a */ /* 0x000fc80000000000 */
[----:B-1----:R-:W-:Y:S06]  /*26a0*/  BAR.SYNC 0x0 ;  /* 0x0000000000007b1d */ /* 0x002fec0000000000 */
.L_x_1:
[----:B------:R-:W-:Y:S01]  /*26b0*/  LEA R21, R20, UR8, 0x9 ;  /* 0x0000000814157c11 */ /* 0x000fe2000f8e48ff */
[----:B------:R-:W-:Y:S01]  /*26c0*/  LDS.128 R68, [R19.X4+UR4] ;  /* 0x0000000413447984 */ /* 0x000fe20008004c00 */
[----:B------:R-:W-:-:S03]  /*26d0*/  IADD3 R22, R22, 0x1, RZ ;  /* 0x0000000116167810 */ /* 0x000fc60007ffe0ff */
[----:B------:R-:W1:Y:S01]  /*26e0*/  LDS.128 R72, [R21+0x600] ;  /* 0x0006000015487984 */ /* 0x000e620000000c00 */
[----:B------:R-:W-:-:S03]  /*26f0*/  ISETP.GE.AND P0, PT, R22, 0x4, PT ;  /* 0x000000041600780c */ /* 0x000fc60003f06270 */
[----:B------:R-:W2:Y:S04]  /*2700*/  LDS.128 R80, [R21+0x200] ;  /* 0x0002000015507984 */ /* 0x000ea80000000c00 */
[----:B------:R-:W3:Y:S04]  /*2710*/  LDS.128 R84, [R21] ;  /* 0x0000000015547984 */ /* 0x000ee80000000c00 */
[----:B------:R-:W4:Y:S04]  /*2720*/  LDS.128 R88, [R21+0x400] ;  /* 0x0004000015587984 */ /* 0x000f280000000c00 */
[----:B------:R-:W4:Y:S04]  /*2730*/  LDS.128 R92, [R19.X4+UR4+0x200] ;  /* 0x00020004135c7984 */ /* 0x000f280008004c00 */
[----:B------:R-:W4:Y:S04]  /*2740*/  LDS.128 R76, [R19.X4+UR4+0x400] ;  /* 0x00040004134c7984 */ /* 0x000f280008004c00 */
[----:B------:R-:W-:Y:S01]  /*2750*/  LDS.128 R108, [R21+0x610] ;  /* 0x00061000156c7984 */ /* 0x000fe20000000c00 */
[C---:B-1----:R-:W-:Y:S01]  /*2760*/  FFMA R98, R68.reuse, R72, R139 ;  /* 0x0000004844627223 */ /* 0x042fe2000000008b */
[----:B--2---:R-:W-:-:S03]  /*2770*/  FFMA R96, R68, R80, R137 ;  /* 0x0000005044607223 */ /* 0x004fc60000000089 */
[C---:B------:R-:W-:Y:S01]  /*2780*/  FFMA R23, R69.reuse, R73, R98 ;  /* 0x0000004945177223 */ /* 0x040fe20000000062 */
[----:B---3--:R-:W-:Y:S01]  /*2790*/  FFMA R136, R68, R84, R136 ;  /* 0x0000005444887223 */ /* 0x008fe20000000088 */
[C---:B------:R-:W-:Y:S02]  /*27a0*/  FFMA R103, R69.reuse, R81, R96 ;  /* 0x0000005145677223 */ /* 0x040fe40000000060 */
[----:B------:R-:W-:Y:S01]  /*27b0*/  FFMA R102, R70, R74, R23 ;  /* 0x0000004a46667223 */ /* 0x000fe20000000017 */
[----:B------:R-:W1:Y:S01]  /*27c0*/  LDS.128 R96, [R19.X4+UR4+0x600] ;  /* 0x0006000413607984 */ /* 0x000e620008004c00 */
[----:B----4-:R-:W-:Y:S01]  /*27d0*/  FFMA R68, R68, R88, R138 ;  /* 0x0000005844447223 */ /* 0x010fe2000000008a */
[----:B------:R-:W-:Y:S01]  /*27e0*/  FFMA R101, R69, R85, R136 ;  /* 0x0000005545657223 */ /* 0x000fe20000000088 */
[C---:B------:R-:W-:Y:S01]  /*27f0*/  FFMA R100, R70.reuse, R82, R103 ;  /* 0x0000005246647223 */ /* 0x040fe20000000067 */
[----:B------:R-:W-:Y:S01]  /*2800*/  FFMA R187, R71, R75, R102 ;  /* 0x0000004b47bb7223 */ /* 0x000fe20000000066 */
[----:B------:R-:W-:Y:S01]  /*2810*/  FFMA R69, R69, R89, R68 ;  /* 0x0000005945457223 */ /* 0x000fe20000000044 */
[----:B------:R-:W-:Y:S01]  /*2820*/  FFMA R68, R70, R86, R101 ;  /* 0x0000005646447223 */ /* 0x000fe20000000065 */
[C---:B------:R-:W-:Y:S01]  /*2830*/  FFMA R134, R92.reuse, R88, R134 ;  /* 0x000000585c867223 */ /* 0x040fe20000000086 */
[----:B------:R-:W-:Y:S01]  /*2840*/  FFMA R132, R92, R84, R132 ;  /* 0x000000545c847223 */ /* 0x000fe20000000084 */
[----:B------:R-:W-:Y:S01]  /*2850*/  FFMA R70, R70, R90, R69 ;  /* 0x0000005a46467223 */ /* 0x000fe20000000045 */
[----:B------:R-:W-:Y:S01]  /*2860*/  FFMA R185, R71, R87, R68 ;  /* 0x0000005747b97223 */ /* 0x000fe20000000044 */
[C---:B------:R-:W-:Y:S01]  /*2870*/  FFMA R68, R92.reuse, R72, R135 ;  /* 0x000000485c447223 */ /* 0x040fe20000000087 */
[----:B------:R-:W-:Y:S01]  /*2880*/  FFMA R92, R92, R80, R133 ;  /* 0x000000505c5c7223 */ /* 0x000fe20000000085 */
[C---:B------:R-:W-:Y:S01]  /*2890*/  FFMA R101, R93.reuse, R89, R134 ;  /* 0x000000595d657223 */ /* 0x040fe20000000086 */
[C---:B------:R-:W-:Y:S01]  /*28a0*/  FFMA R103, R93.reuse, R85, R132 ;  /* 0x000000555d677223 */ /* 0x040fe20000000084 */
[C---:B------:R-:W-:Y:S01]  /*28b0*/  FFMA R23, R93.reuse, R73, R68 ;  /* 0x000000495d177223 */ /* 0x040fe20000000044 */
[----:B------:R-:W-:Y:S01]  /*28c0*/  FFMA R93, R93, R81, R92 ;  /* 0x000000515d5d7223 */ /* 0x000fe2000000005c */
[C---:B------:R-:W-:Y:S01]  /*28d0*/  FFMA R183, R71.reuse, R83, R100 ;  /* 0x0000005347b77223 */ /* 0x040fe20000000064 */
[----:B------:R-:W-:Y:S01]  /*28e0*/  FFMA R191, R71, R91, R70 ;  /* 0x0000005b47bf7223 */ /* 0x000fe20000000046 */
[C---:B------:R-:W-:Y:S01]  /*28f0*/  FFMA R100, R94.reuse, R90, R101 ;  /* 0x0000005a5e647223 */ /* 0x040fe20000000065 */
[----:B------:R-:W2:Y:S01]  /*2900*/  LDS.128 R68, [R19.X4+UR4+0x4000] ;  /* 0x0040000413447984 */ /* 0x000ea20008004c00 */
[C---:B------:R-:W-:Y:S01]  /*2910*/  FFMA R92, R94.reuse, R82, R93 ;  /* 0x000000525e5c7223 */ /* 0x040fe2000000005d */
[C---:B------:R-:W-:Y:S01]  /*2920*/  FFMA R102, R94.reuse, R74, R23 ;  /* 0x0000004a5e667223 */ /* 0x040fe20000000017 */
[----:B------:R-:W-:Y:S01]  /*2930*/  FFMA R94, R94, R86, R103 ;  /* 0x000000565e5e7223 */ /* 0x000fe20000000067 */
[C---:B------:R-:W-:Y:S01]  /*2940*/  FFMA R130, R76.reuse, R88, R130 ;  /* 0x000000584c827223 */ /* 0x040fe20000000082 */
[C---:B------:R-:W-:Y:S01]  /*2950*/  FFMA R181, R95.reuse, R83, R92 ;  /* 0x000000535fb57223 */ /* 0x040fe2000000005c */
[C---:B------:R-:W-:Y:S01]  /*2960*/  FFMA R92, R76.reuse, R72, R131 ;  /* 0x000000484c5c7223 */ /* 0x040fe20000000083 */
[C---:B------:R-:W-:Y:S01]  /*2970*/  FFMA R128, R76.reuse, R84, R128 ;  /* 0x000000544c807223 */ /* 0x040fe20000000080 */
[----:B------:R-:W-:Y:S01]  /*2980*/  FFMA R76, R76, R80, R129 ;  /* 0x000000504c4c7223 */ /* 0x000fe20000000081 */
[C---:B------:R-:W-:Y:S01]  /*2990*/  FFMA R177, R95.reuse, R91, R100 ;  /* 0x0000005b5fb17223 */ /* 0x040fe20000000064 */
[C---:B------:R-:W-:Y:S01]  /*29a0*/  FFMA R189, R95.reuse, R75, R102 ;  /* 0x0000004b5fbd7223 */ /* 0x040fe20000000066 */
[----:B------:R-:W-:Y:S01]  /*29b0*/  FFMA R195, R95, R87, R94 ;  /* 0x000000575fc37223 */ /* 0x000fe2000000005e */
[C---:B------:R-:W-:Y:S01]  /*29c0*/  FFMA R23, R77.reuse, R73, R92 ;  /* 0x000000494d177223 */ /* 0x040fe2000000005c */
[C---:B------:R-:W-:Y:S01]  /*29d0*/  FFMA R101, R77.reuse, R89, R130 ;  /* 0x000000594d657223 */ /* 0x040fe20000000082 */
[----:B------:R-:W3:Y:S01]  /*29e0*/  LDS.128 R92, [R19.X4+UR4+0x4200] ;  /* 0x00420004135c7984 */ /* 0x000ee20008004c00 */
[C---:B------:R-:W-:Y:S01]  /*29f0*/  FFMA R103, R77.reuse, R85, R128 ;  /* 0x000000554d677223 */ /* 0x040fe20000000080 */
[----:B------:R-:W-:Y:S01]  /*2a00*/  FFMA R77, R77, R81, R76 ;  /* 0x000000514d4d7223 */ /* 0x000fe2000000004c */
[C---:B------:R-:W-:Y:S01]  /*2a10*/  FFMA R100, R78.reuse, R90, R101 ;  /* 0x0000005a4e647223 */ /* 0x040fe20000000065 */
[----:B------:R-:W-:-:S02]  /*2a20*/  FFMA R102, R78, R74, R23 ;  /* 0x0000004a4e667223 */ /* 0x000fc40000000017 */
[C---:B------:R-:W-:Y:S01]  /*2a30*/  FFMA R76, R78.reuse, R82, R77 ;  /* 0x000000524e4c7223 */ /* 0x040fe2000000004d */
[----:B------:R-:W-:Y:S01]  /*2a40*/  FFMA R78, R78, R86, R103 ;  /* 0x000000564e4e7223 */ /* 0x000fe20000000067 */
[C---:B-1----:R-:W-:Y:S01]  /*2a50*/  FFMA R124, R96.reuse, R84, R124 ;  /* 0x00000054607c7223 */ /* 0x042fe2000000007c */
[C---:B------:R-:W-:Y:S01]  /*2a60*/  FFMA R126, R96.reuse, R88, R126 ;  /* 0x00000058607e7223 */ /* 0x040fe2000000007e */
[C---:B------:R-:W-:Y:S01]  /*2a70*/  FFMA R175, R79.reuse, R83, R76 ;  /* 0x000000534faf7223 */ /* 0x040fe2000000004c */
[C---:B------:R-:W-:Y:S01]  /*2a80*/  FFMA R179, R79.reuse, R91, R100 ;  /* 0x0000005b4fb37223 */ /* 0x040fe20000000064 */
[C---:B------:R-:W-:Y:S01]  /*2a90*/  FFMA R193, R79.reuse, R75, R102 ;  /* 0x0000004b4fc17223 */ /* 0x040fe20000000066 */
        /* <DEDUP_REMOVED lines=8> */
[C---:B------:R-:W-:Y:S01]  /*2b20*/  FFMA R100, R98.reuse, R90, R77 ;  /* 0x0000005a62647223 */ /* 0x040fe2000000004d */
[C---:B------:R-:W-:Y:S01]  /*2b30*/  FFMA R102, R98.reuse, R74, R23 ;  /* 0x0000004a62667223 */ /* 0x040fe20000000017 */
[----:B------:R-:W1:Y:S01]  /*2b40*/  LDS.128 R76, [R19.X4+UR4+0x4400] ;  /* 0x00440004134c7984 */ /* 0x000e620008004c00 */
[----:B------:R-:W-:Y:S01]  /*2b50*/  FFMA R98, R98, R82, R97 ;  /* 0x0000005262627223 */ /* 0x000fe20000000061 */
[C---:B------:R-:W-:Y:S01]  /*2b60*/  FFMA R169, R99.reuse, R87, R96 ;  /* 0x0000005763a97223 */ /* 0x040fe20000000060 */
[C---:B--2---:R-:W-:Y:S01]  /*2b70*/  FFMA R96, R68.reuse, R80, R121 ;  /* 0x0000005044607223 */ /* 0x044fe20000000079 */
[C---:B------:R-:W-:Y:S01]  /*2b80*/  FFMA R122, R68.reuse, R88, R122 ;  /* 0x00000058447a7223 */ /* 0x040fe2000000007a */
[C---:B------:R-:W-:Y:S01]  /*2b90*/  FFMA R137, R99.reuse, R83, R98 ;  /* 0x0000005363897223 */ /* 0x040fe20000000062 */
[C---:B------:R-:W-:Y:S01]  /*2ba0*/  FFMA R98, R68.reuse, R72, R123 ;  /* 0x0000004844627223 */ /* 0x040fe2000000007b */
[C---:B------:R-:W-:Y:S01]  /*2bb0*/  FFMA R131, R99.reuse, R91, R100 ;  /* 0x0000005b63837223 */ /* 0x040fe20000000064 */
[----:B------:R-:W-:Y:S01]  /*2bc0*/  FFMA R133, R99, R75, R102 ;  /* 0x0000004b63857223 */ /* 0x000fe20000000066 */
        /* <DEDUP_REMOVED lines=8> */
[----:B------:R-:W2:Y:S01]  /*2c50*/  LDS.128 R96, [R19.X4+UR4+0x4600] ;  /* 0x0046000413607984 */ /* 0x000ea20008004c00 */
[----:B------:R-:W-:Y:S01]  /*2c60*/  FFMA R70, R70, R86, R69 ;  /* 0x0000005646467223 */ /* 0x000fe20000000045 */
[C---:B------:R-:W-:Y:S01]  /*2c70*/  FFMA R171, R71.reuse, R83, R68 ;  /* 0x0000005347ab7223 */ /* 0x040fe20000000044 */
[C---:B---3--:R-:W-:Y:S01]  /*2c80*/  FFMA R68, R92.reuse, R80, R117 ;  /* 0x000000505c447223 */ /* 0x048fe20000000075 */
        /* <DEDUP_REMOVED lines=12> */
[----:B------:R-:W-:Y:S01]  /*2d50*/  LDS.128 R100, [R21+0x10] ;  /* 0x0000100015647984 */ /* 0x000fe20000000c00 */
[C---:B------:R-:W-:Y:S01]  /*2d60*/  FFMA R126, R94.reuse, R74, R23 ;  /* 0x0000004a5e7e7223 */ /* 0x040fe20000000017 */
[----:B------:R-:W-:Y:S01]  /*2d70*/  FFMA R94, R94, R90, R93 ;  /* 0x0000005a5e5e7223 */ /* 0x000fe2000000005d */
[C---:B------:R-:W-:Y:S01]  /*2d80*/  FFMA R173, R95.reuse, R83, R92 ;  /* 0x000000535fad7223 */ /* 0x040fe2000000005c */
[----:B------:R-:W3:Y:S01]  /*2d90*/  LDS.128 R68, [R19.X4+UR4+0x10] ;  /* 0x0000100413447984 */ /* 0x000ee20008004c00 */
[C---:B------:R-:W-:Y:S01]  /*2da0*/  FFMA R165, R95.reuse, R75, R126 ;  /* 0x0000004b5fa57223 */ /* 0x040fe2000000007e */
[C---:B------:R-:W-:Y:S01]  /*2db0*/  FFMA R143, R95.reuse, R91, R94 ;  /* 0x0000005b5f8f7223 */ /* 0x040fe2000000005e */
[C---:B-1----:R-:W-:Y:S01]  /*2dc0*/  FFMA R94, R76.reuse, R72, R115 ;  /* 0x000000484c5e7223 */ /* 0x042fe20000000073 */
[----:B------:R-:W1:Y:S01]  /*2dd0*/  LDS.128 R116, [R21+0x210] ;  /* 0x0002100015747984 */ /* 0x000e620000000c00 */
[C---:B------:R-:W-:Y:S01]  /*2de0*/  FFMA R92, R76.reuse, R80, R113 ;  /* 0x000000504c5c7223 */ /* 0x040fe20000000071 */
[C---:B------:R-:W-:Y:S01]  /*2df0*/  FFMA R114, R76.reuse, R88, R114 ;  /* 0x000000584c727223 */ /* 0x040fe20000000072 */
[----:B------:R-:W-:Y:S01]  /*2e00*/  FFMA R135, R95, R87, R124 ;  /* 0x000000575f877223 */ /* 0x000fe2000000007c */
[----:B------:R-:W4:Y:S01]  /*2e10*/  LDS.128 R120, [R21+0x410] ;  /* 0x0004100015787984 */ /* 0x000f220000000c00 */
[----:B------:R-:W-:Y:S01]  /*2e20*/  FFMA R76, R76, R84, R112 ;  /* 0x000000544c4c7223 */ /* 0x000fe20000000070 */
[C---:B------:R-:W-:Y:S01]  /*2e30*/  FFMA R113, R77.reuse, R73, R94 ;  /* 0x000000494d717223 */ /* 0x040fe2000000005e */
[C---:B------:R-:W-:Y:S01]  /*2e40*/  FFMA R115, R77.reuse, R81, R92 ;  /* 0x000000514d737223 */ /* 0x040fe2000000005c */
[C---:B------:R-:W-:Y:S01]  /*2e50*/  FFMA R23, R77.reuse, R89, R114 ;  /* 0x000000594d177223 */ /* 0x040fe20000000072 */
[----:B------:R-:W4:Y:S01]  /*2e60*/  LDS.128 R92, [R19.X4+UR4+0x210] ;  /* 0x00021004135c7984 */ /* 0x000f220008004c00 */
[----:B------:R-:W-:Y:S01]  /*2e70*/  FFMA R77, R77, R85, R76 ;  /* 0x000000554d4d7223 */ /* 0x000fe2000000004c */
[C---:B------:R-:W-:Y:S01]  /*2e80*/  FFMA R112, R78.reuse, R74, R113 ;  /* 0x0000004a4e707223 */ /* 0x040fe20000000071 */
[----:B------:R-:W-:-:S02]  /*2e90*/  FFMA R114, R78, R90, R23 ;  /* 0x0000005a4e727223 */ /* 0x000fc40000000017 */
[C---:B------:R-:W-:Y:S01]  /*2ea0*/  FFMA R76, R78.reuse, R86, R77 ;  /* 0x000000564e4c7223 */ /* 0x040fe2000000004d */
[----:B------:R-:W-:Y:S01]  /*2eb0*/  FFMA R78, R78, R82, R115 ;  /* 0x000000524e4e7223 */ /* 0x000fe20000000073 */
[C---:B------:R-:W-:Y:S01]  /*2ec0*/  FFMA R23, R79.reuse, R75, R112 ;  /* 0x0000004b4f177223 */ /* 0x040fe20000000070 */
[C---:B------:R-:W-:Y:S01]  /*2ed0*/  FFMA R115, R79.reuse, R91, R114 ;  /* 0x0000005b4f737223 */ /* 0x040fe20000000072 */
[C---:B------:R-:W-:Y:S01]  /*2ee0*/  FFMA R113, R79.reuse, R87, R76 ;  /* 0x000000574f717223 */ /* 0x040fe2000000004c */
[----:B------:R-:W-:Y:S01]  /*2ef0*/  FFMA R125, R79, R83, R78 ;  /* 0x000000534f7d7223 */ /* 0x000fe2000000004e */
[C---:B--2---:R-:W-:Y:S01]  /*2f00*/  FFMA R72, R96.reuse, R72, R107 ;  /* 0x0000004860487223 */ /* 0x044fe2000000006b */
[----:B------:R-:W2:Y:S01]  /*2f10*/  LDS.128 R76, [R19.X4+UR4+0x410] ;  /* 0x00041004134c7984 */ /* 0x000ea20008004c00 */
[C---:B------:R-:W-:Y:S01]  /*2f20*/  FFMA R80, R96.reuse, R80, R105 ;  /* 0x0000005060507223 */ /* 0x040fe20000000069 */
[C---:B------:R-:W-:Y:S01]  /*2f30*/  FFMA R84, R96.reuse, R84, R104 ;  /* 0x0000005460547223 */ /* 0x040fe20000000068 */
        /* <DEDUP_REMOVED lines=12> */
[C---:B---3--:R-:W-:Y:S01]  /*3000*/  FFMA R74, R68.reuse, R100, R185 ;  /* 0x00000064444a7223 */ /* 0x048fe200000000b9 */
[C---:B------:R-:W-:Y:S01]  /*3010*/  FFMA R80, R68.reuse, R108, R187 ;  /* 0x0000006c44507223 */ /* 0x040fe200000000bb */
[----:B------:R-:W-:Y:S01]  /*3020*/  FFMA R107, R99, R91, R90 ;  /* 0x0000005b636b7223 */ /* 0x000fe2000000005a */
[C---:B-1----:R-:W-:Y:S01]  /*3030*/  FFMA R72, R68.reuse, R116, R183 ;  /* 0x0000007444487223 */ /* 0x042fe200000000b7 */
[C---:B------:R-:W-:Y:S01]  /*3040*/  FFMA R83, R69.reuse, R101, R74 ;  /* 0x0000006545537223 */ /* 0x040fe2000000004a */
[C---:B------:R-:W-:Y:S01]  /*3050*/  FFMA R81, R69.reuse, R109, R80 ;  /* 0x0000006d45517223 */ /* 0x040fe20000000050 */
[----:B------:R-:W-:Y:S01]  /*3060*/  LDS.128 R96, [R19.X4+UR4+0x4410] ;  /* 0x0044100413607984 */ /* 0x000fe20008004c00 */
[----:B----4-:R-:W-:Y:S01]  /*3070*/  FFMA R68, R68, R120, R191 ;  /* 0x0000007844447223 */ /* 0x010fe200000000bf */
[C---:B------:R-:W-:Y:S01]  /*3080*/  FFMA R85, R69.reuse, R117, R72 ;  /* 0x0000007545557223 */ /* 0x040fe20000000048 */
[C---:B------:R-:W-:Y:S01]  /*3090*/  FFMA R82, R70.reuse, R110, R81 ;  /* 0x0000006e46527223 */ /* 0x040fe20000000051 */
[----:B------:R-:W1:Y:S01]  /*30a0*/  LDS.128 R72, [R19.X4+UR4+0x610] ;  /* 0x0006100413487984 */ /* 0x000e620008004c00 */
        /* <DEDUP_REMOVED lines=14> */
[C---:B------:R-:W-:Y:S01]  /*3190*/  FFMA R83, R93.reuse, R121, R80 ;  /* 0x000000795d537223 */ /* 0x040fe20000000050 */
[----:B------:R-:W3:Y:S01]  /*31a0*/  LDS.128 R68, [R19.X4+UR4+0x4010] ;  /* 0x0040100413447984 */ /* 0x000ee20008004c00 */
[----:B------:R-:W-:Y:S01]  /*31b0*/  FFMA R93, R93, R117, R92 ;  /* 0x000000755d5d7223 */ /* 0x000fe2000000005c */
[C---:B------:R-:W-:Y:S01]  /*31c0*/  FFMA R84, R94.reuse, R110, R81 ;  /* 0x0000006e5e547223 */ /* 0x040fe20000000051 */
[----:B------:R-:W-:-:S02]  /*31d0*/  FFMA R82, R94, R122, R83 ;  /* 0x0000007a5e527223 */ /* 0x000fc40000000053 */
[----:B------:R-:W-:Y:S01]  /*31e0*/  FFMA R80, R94, R118, R93 ;  /* 0x000000765e507223 */ /* 0x000fe2000000005d */
[C---:B------:R-:W-:Y:S01]  /*31f0*/  FFMA R177, R95.reuse, R111, R84 ;  /* 0x0000006f5fb17223 */ /* 0x040fe20000000054 */
[C---:B--2---:R-:W-:Y:S01]  /*3200*/  FFMA R84, R76.reuse, R120, R179 ;  /* 0x000000784c547223 */ /* 0x044fe200000000b3 */
[C---:B------:R-:W-:Y:S01]  /*3210*/  FFMA R181, R95.reuse, R123, R82 ;  /* 0x0000007b5fb57223 */ /* 0x040fe20000000052 */
[----:B------:R-:W-:Y:S01]  /*3220*/  FFMA R189, R95, R119, R80 ;  /* 0x000000775fbd7223 */ /* 0x000fe20000000050 */
[C---:B------:R-:W-:Y:S01]  /*3230*/  FFMA R82, R76.reuse, R108, R193 ;  /* 0x0000006c4c527223 */ /* 0x040fe200000000c1 */
[C---:B------:R-:W-:Y:S01]  /*3240*/  FFMA R80, R76.reuse, R100, R197 ;  /* 0x000000644c507223 */ /* 0x040fe200000000c5 */
[----:B------:R-:W-:Y:S01]  /*3250*/  FFMA R76, R76, R116, R175 ;  /* 0x000000744c4c7223 */ /* 0x000fe200000000af */
[----:B------:R-:W-:Y:S01]  /*3260*/  FFMA R94, R94, R102, R85 ;  /* 0x000000665e5e7223 */ /* 0x000fe20000000055 */
[C---:B------:R-:W-:Y:S01]  /*3270*/  FFMA R83, R77.reuse, R121, R84 ;  /* 0x000000794d537223 */ /* 0x040fe20000000054 */
[C---:B------:R-:W-:Y:S01]  /*3280*/  FFMA R81, R77.reuse, R109, R82 ;  /* 0x0000006d4d517223 */ /* 0x040fe20000000052 */
[----:B------:R-:W2:Y:S01]  /*3290*/  LDS.128 R84, [R19.X4+UR4+0x4210] ;  /* 0x0042100413547984 */ /* 0x000ea20008004c00 */
[C---:B------:R-:W-:Y:S01]  /*32a0*/  FFMA R89, R77.reuse, R101, R80 ;  /* 0x000000654d597223 */ /* 0x040fe20000000050 */
[----:B------:R-:W-:Y:S01]  /*32b0*/  FFMA R77, R77, R117, R76 ;  /* 0x000000754d4d7223 */ /* 0x000fe2000000004c */
[C---:B------:R-:W-:Y:S01]  /*32c0*/  FFMA R82, R78.reuse, R110, R81 ;  /* 0x0000006e4e527223 */ /* 0x040fe20000000051 */
[C---:B------:R-:W-:Y:S01]  /*32d0*/  FFMA R80, R78.reuse, R122, R83 ;  /* 0x0000007a4e507223 */ /* 0x040fe20000000053 */
[----:B------:R-:W-:Y:S01]  /*32e0*/  FFMA R195, R95, R103, R94 ;  /* 0x000000675fc37223 */ /* 0x000fe2000000005e */
[C---:B------:R-:W-:Y:S01]  /*32f0*/  FFMA R76, R78.reuse, R118, R77 ;  /* 0x000000764e4c7223 */ /* 0x040fe2000000004d */
[----:B------:R-:W-:Y:S01]  /*3300*/  FFMA R78, R78, R102, R89 ;  /* 0x000000664e4e7223 */ /* 0x000fe20000000059 */
[C---:B------:R-:W-:Y:S01]  /*3310*/  FFMA R179, R79.reuse, R123, R80 ;  /* 0x0000007b4fb37223 */ /* 0x040fe20000000050 */
[C---:B-1----:R-:W-:Y:S01]  /*3320*/  FFMA R80, R72.reuse, R120, R131 ;  /* 0x0000007848507223 */ /* 0x042fe20000000083 */
        /* <DEDUP_REMOVED lines=15> */
[C---:B---3--:R-:W-:Y:S01]  /*3420*/  FFMA R72, R68.reuse, R116, R171 ;  /* 0x0000007444487223 */ /* 0x048fe200000000ab */
        /* <DEDUP_REMOVED lines=14> */
[----:B------:R-:W1:Y:S01]  /*3510*/  LDS.128 R88, [R19.X4+UR4+0x4610] ;  /* 0x0046100413587984 */ /* 0x000e620008004c00 */
[C---:B------:R-:W-:Y:S01]  /*3520*/  FFMA R171, R71.reuse, R119, R68 ;  /* 0x0000007747ab7223 */ /* 0x040fe20000000044 */
[C---:B------:R-:W-:Y:S01]  /*3530*/  FFMA R139, R71.reuse, R111, R72 ;  /* 0x0000006f478b7223 */ /* 0x040fe20000000048 */
[C---:B------:R-:W-:Y:S01]  /*3540*/  FFMA R141, R71.reuse, R103, R70 ;  /* 0x00000067478d7223 */ /* 0x040fe20000000046 */
[C---:B--2---:R-:W-:Y:S01]  /*3550*/  FFMA R70, R84.reuse, R116, R173 ;  /* 0x0000007454467223 */ /* 0x044fe200000000ad */
        /* <DEDUP_REMOVED lines=11> */
[----:B------:R-:W-:Y:S01]  /*3610*/  LDS.128 R92, [R19.X4+UR4+0x20] ;  /* 0x00002004135c7984 */ /* 0x000fe20008004c00 */
[----:B------:R-:W-:Y:S01]  /*3620*/  FFMA R86, R86, R122, R85 ;  /* 0x0000007a56567223 */ /* 0x000fe20000000055 */
[C---:B------:R-:W-:Y:S01]  /*3630*/  FFMA R201, R87.reuse, R119, R84 ;  /* 0x0000007757c97223 */ /* 0x040fe20000000054 */
[C---:B------:R-:W-:Y:S01]  /*3640*/  FFMA R84, R96.reuse, R116, R125 ;  /* 0x0000007460547223 */ /* 0x040fe2000000007d */
[----:B------:R-:W2:Y:S01]  /*3650*/  LDS.128 R68, [R21+0x20] ;  /* 0x0000200015447984 */ /* 0x000ea20000000c00 */
[C---:B------:R-:W-:Y:S01]  /*3660*/  FFMA R165, R87.reuse, R123, R86 ;  /* 0x0000007b57a57223 */ /* 0x040fe20000000056 */
[C---:B------:R-:W-:Y:S01]  /*3670*/  FFMA R86, R96.reuse, R120, R115 ;  /* 0x0000007860567223 */ /* 0x040fe20000000073 */
[C---:B------:R-:W-:Y:S01]  /*3680*/  FFMA R199, R87.reuse, R103, R104 ;  /* 0x0000006757c77223 */ /* 0x040fe20000000068 */
[----:B------:R-:W3:Y:S01]  /*3690*/  LDS.128 R72, [R21+0x420] ;  /* 0x0004200015487984 */ /* 0x000ee20000000c00 */
[C---:B------:R-:W-:Y:S01]  /*36a0*/  FFMA R104, R96.reuse, R108, R23 ;  /* 0x0000006c60687223 */ /* 0x040fe20000000017 */
[----:B------:R-:W-:Y:S01]  /*36b0*/  FFMA R96, R96, R100, R113 ;  /* 0x0000006460607223 */ /* 0x000fe20000000071 */
[----:B------:R-:W-:Y:S01]  /*36c0*/  FFMA R173, R87, R111, R106 ;  /* 0x0000006f57ad7223 */ /* 0x000fe2000000006a */
[----:B------:R-:W4:Y:S01]  /*36d0*/  LDS.128 R76, [R21+0x220] ;  /* 0x00022000154c7984 */ /* 0x000f220000000c00 */
[C---:B------:R-:W-:Y:S01]  /*36e0*/  FFMA R23, R97.reuse, R121, R86 ;  /* 0x0000007961177223 */ /* 0x040fe20000000056 */
[C---:B------:R-:W-:Y:S01]  /*36f0*/  FFMA R115, R97.reuse, R117, R84 ;  /* 0x0000007561737223 */ /* 0x040fe20000000054 */
[C---:B------:R-:W-:Y:S01]  /*3700*/  FFMA R113, R97.reuse, R109, R104 ;  /* 0x0000006d61717223 */ /* 0x040fe20000000068 */
[----:B------:R-:W4:Y:S01]  /*3710*/  LDS.128 R80, [R21+0x620] ;  /* 0x0006200015507984 */ /* 0x000f220000000c00 */
[----:B------:R-:W-:Y:S01]  /*3720*/  FFMA R97, R97, R101, R96 ;  /* 0x0000006561617223 */ /* 0x000fe20000000060 */
[C---:B------:R-:W-:Y:S01]  /*3730*/  FFMA R106, R98.reuse, R122, R23 ;  /* 0x0000007a626a7223 */ /* 0x040fe20000000017 */
[C---:B------:R-:W-:Y:S01]  /*3740*/  FFMA R104, R98.reuse, R110, R113 ;  /* 0x0000006e62687223 */ /* 0x040fe20000000071 */
[----:B------:R-:W4:Y:S01]  /*3750*/  LDS.128 R84, [R19.X4+UR4+0x220] ;  /* 0x0002200413547984 */ /* 0x000f220008004c00 */
[C---:B------:R-:W-:Y:S01]  /*3760*/  FFMA R96, R98.reuse, R102, R97 ;  /* 0x0000006662607223 */ /* 0x040fe20000000061 */
[----:B------:R-:W-:Y:S01]  /*3770*/  FFMA R98, R98, R118, R115 ;  /* 0x0000007662627223 */ /* 0x000fe20000000073 */
[C---:B------:R-:W-:Y:S01]  /*3780*/  FFMA R23, R99.reuse, R123, R106 ;  /* 0x0000007b63177223 */ /* 0x040fe2000000006a */
[C---:B------:R-:W-:Y:S01]  /*3790*/  FFMA R125, R99.reuse, R111, R104 ;  /* 0x0000006f637d7223 */ /* 0x040fe20000000068 */
[C---:B------:R-:W-:Y:S01]  /*37a0*/  FFMA R135, R99.reuse, R103, R96 ;  /* 0x0000006763877223 */ /* 0x040fe20000000060 */
[----:B------:R-:W-:Y:S01]  /*37b0*/  FFMA R143, R99, R119, R98 ;  /* 0x00000077638f7223 */ /* 0x000fe20000000062 */
[C---:B-1----:R-:W-:Y:S01]  /*37c0*/  FFMA R100, R88.reuse, R100, R127 ;  /* 0x0000006458647223 */ /* 0x042fe2000000007f */
[C---:B------:R-:W-:Y:S01]  /*37d0*/  FFMA R120, R88.reuse, R120, R107 ;  /* 0x0000007858787223 */ /* 0x040fe2000000006b */
[C---:B------:R-:W-:Y:S01]  /*37e0*/  FFMA R108, R88.reuse, R108, R105 ;  /* 0x0000006c586c7223 */ /* 0x040fe20000000069 */
[----:B------:R-:W-:Y:S01]  /*37f0*/  FFMA R88, R88, R116, R167 ;  /* 0x0000007458587223 */ /* 0x000fe200000000a7 */
[----:B------:R-:W1:Y:S01]  /*3800*/  LDS.128 R96, [R19.X4+UR4+0x420] ;  /* 0x0004200413607984 */ /* 0x000e620008004c00 */
        /* <DEDUP_REMOVED lines=12> */
[C---:B--2---:R-:W-:Y:S01]  /*38d0*/  FFMA R90, R92.reuse, R68, R183 ;  /* 0x000000445c5a7223 */ /* 0x044fe200000000b7 */
[----:B------:R-:W-:Y:S01]  /*38e0*/  LDS.128 R112, [R19.X4+UR4+0x4420] ;  /* 0x0044200413707984 */ /* 0x000fe20008004c00 */
[----:B---3--:R-:W-:-:S02]  /*38f0*/  FFMA R100, R92, R72, R191 ;  /* 0x000000485c647223 */ /* 0x008fc400000000bf */
[C---:B------:R-:W-:Y:S01]  /*3900*/  FFMA R103, R93.reuse, R69, R90 ;  /* 0x000000455d677223 */ /* 0x040fe2000000005a */
[----:B------:R-:W-:Y:S01]  /*3910*/  LDS.128 R108, [R19.X4+UR4+0x30] ;  /* 0x00003004136c7984 */ /* 0x000fe20008004c00 */
[C---:B----4-:R-:W-:Y:S01]  /*3920*/  FFMA R88, R92.reuse, R76, R187 ;  /* 0x0000004c5c587223 */ /* 0x050fe200000000bb */
[C---:B------:R-:W-:Y:S01]  /*3930*/  FFMA R101, R93.reuse, R73, R100 ;  /* 0x000000495d657223 */ /* 0x040fe20000000064 */
[----:B------:R-:W-:Y:S02]  /*3940*/  FFMA R92, R92, R80, R185 ;  /* 0x000000505c5c7223 */ /* 0x000fe400000000b9 */
[C---:B------:R-:W-:Y:S01]  /*3950*/  FFMA R105, R93.reuse, R77, R88 ;  /* 0x0000004d5d697223 */ /* 0x040fe20000000058 */
[C---:B------:R-:W-:Y:S01]  /*3960*/  FFMA R102, R94.reuse, R74, R101 ;  /* 0x0000004a5e667223 */ /* 0x040fe20000000065 */
[----:B------:R-:W2:Y:S01]  /*3970*/  LDS.128 R88, [R19.X4+UR4+0x620] ;  /* 0x0006200413587984 */ /* 0x000ea20008004c00 */
        /* <DEDUP_REMOVED lines=15> */
[----:B------:R-:W-:Y:S01]  /*3a70*/  FFMA R85, R85, R77, R84 ;  /* 0x0000004d55557223 */ /* 0x000fe20000000054 */
[----:B------:R-:W3:Y:S01]  /*3a80*/  LDS.128 R92, [R19.X4+UR4+0x4020] ;  /* 0x00402004135c7984 */ /* 0x000ee20008004c00 */
[C---:B------:R-:W-:Y:S01]  /*3a90*/  FFMA R100, R86.reuse, R82, R103 ;  /* 0x0000005256647223 */ /* 0x040fe20000000067 */
[C---:B------:R-:W-:Y:S01]  /*3aa0*/  FFMA R102, R86.reuse, R74, R101 ;  /* 0x0000004a56667223 */ /* 0x040fe20000000065 */
[C---:B------:R-:W-:Y:S01]  /*3ab0*/  FFMA R84, R86.reuse, R78, R85 ;  /* 0x0000004e56547223 */ /* 0x040fe20000000055 */
[----:B------:R-:W-:Y:S01]  /*3ac0*/  FFMA R86, R86, R70, R105 ;  /* 0x0000004656567223 */ /* 0x000fe20000000069 */
[C---:B------:R-:W-:Y:S01]  /*3ad0*/  FFMA R181, R87.reuse, R83, R100 ;  /* 0x0000005357b57223 */ /* 0x040fe20000000064 */
[C---:B-1----:R-:W-:Y:S01]  /*3ae0*/  FFMA R100, R96.reuse, R80, R175 ;  /* 0x0000005060647223 */ /* 0x042fe200000000af */
[C---:B------:R-:W-:Y:S01]  /*3af0*/  FFMA R195, R87.reuse, R75, R102 ;  /* 0x0000004b57c37223 */ /* 0x040fe20000000066 */
[C---:B------:R-:W-:Y:S01]  /*3b00*/  FFMA R187, R87.reuse, R79, R84 ;  /* 0x0000004f57bb7223 */ /* 0x040fe20000000054 */
[----:B------:R-:W-:Y:S01]  /*3b10*/  FFMA R211, R87, R71, R86 ;  /* 0x0000004757d37223 */ /* 0x000fe20000000056 */
[C---:B------:R-:W-:Y:S01]  /*3b20*/  FFMA R87, R97.reuse, R81, R100 ;  /* 0x0000005161577223 */ /* 0x040fe20000000064 */
[C---:B------:R-:W-:Y:S01]  /*3b30*/  FFMA R86, R96.reuse, R72, R179 ;  /* 0x0000004860567223 */ /* 0x040fe200000000b3 */
[----:B------:R-:W1:Y:S01]  /*3b40*/  LDS.128 R100, [R19.X4+UR4+0x4220] ;  /* 0x0042200413647984 */ /* 0x000e620008004c00 */
[C---:B------:R-:W-:Y:S01]  /*3b50*/  FFMA R84, R96.reuse, R68, R197 ;  /* 0x0000004460547223 */ /* 0x040fe200000000c5 */
[----:B------:R-:W-:Y:S01]  /*3b60*/  FFMA R96, R96, R76, R193 ;  /* 0x0000004c60607223 */ /* 0x000fe200000000c1 */
[C---:B------:R-:W-:Y:S01]  /*3b70*/  FFMA R85, R97.reuse, R73, R86 ;  /* 0x0000004961557223 */ /* 0x040fe20000000056 */
[C---:B------:R-:W-:Y:S01]  /*3b80*/  FFMA R86, R98.reuse, R82, R87 ;  /* 0x0000005262567223 */ /* 0x040fe20000000057 */
[C---:B------:R-:W-:Y:S01]  /*3b90*/  FFMA R105, R97.reuse, R69, R84 ;  /* 0x0000004561697223 */ /* 0x040fe20000000054 */
[----:B------:R-:W-:Y:S01]  /*3ba0*/  FFMA R97, R97, R77, R96 ;  /* 0x0000004d61617223 */ /* 0x000fe20000000060 */
[----:B------:R-:W-:Y:S01]  /*3bb0*/  FFMA R96, R98, R74, R85 ;  /* 0x0000004a62607223 */ /* 0x000fe20000000055 */
[----:B------:R-:W-:-:S02]  /*3bc0*/  FFMA R185, R99, R83, R86 ;  /* 0x0000005363b97223 */ /* 0x000fc40000000056 */
[----:B------:R-:W-:Y:S01]  /*3bd0*/  FFMA R84, R98, R78, R97 ;  /* 0x0000004e62547223 */ /* 0x000fe20000000061 */
[C---:B------:R-:W-:Y:S01]  /*3be0*/  FFMA R189, R99.reuse, R75, R96 ;  /* 0x0000004b63bd7223 */ /* 0x040fe20000000060 */
[C---:B--2---:R-:W-:Y:S01]  /*3bf0*/  FFMA R96, R88.reuse, R80, R131 ;  /* 0x0000005058607223 */ /* 0x044fe20000000083 */
        /* <DEDUP_REMOVED lines=15> */
[C---:B---3--:R-:W-:Y:S01]  /*3cf0*/  FFMA R88, R92.reuse, R72, R129 ;  /* 0x000000485c587223 */ /* 0x048fe20000000081 */
[C---:B------:R-:W-:Y:S01]  /*3d00*/  FFMA R86, R92.reuse, R80, R139 ;  /* 0x000000505c567223 */ /* 0x040fe2000000008b */
[----:B------:R-:W-:Y:S01]  /*3d10*/  FFMA R84, R92, R76, R171 ;  /* 0x0000004c5c547223 */ /* 0x000fe200000000ab */
        /* <DEDUP_REMOVED lines=8> */
[----:B------:R-:W-:Y:S01]  /*3da0*/  FFMA R84, R94, R78, R89 ;  /* 0x0000004e5e547223 */ /* 0x000fe20000000059 */
[C---:B------:R-:W-:Y:S01]  /*3db0*/  FFMA R129, R95.reuse, R75, R86 ;  /* 0x0000004b5f817223 */ /* 0x040fe20000000056 */
[----:B------:R-:W-:Y:S01]  /*3dc0*/  FFMA R137, R95, R83, R88 ;  /* 0x000000535f897223 */ /* 0x000fe20000000058 */
[----:B------:R-:W-:Y:S01]  /*3dd0*/  FFMA R93, R93, R69, R92 ;  /* 0x000000455d5d7223 */ /* 0x000fe2000000005c */
[C---:B-1----:R-:W-:Y:S01]  /*3de0*/  FFMA R86, R100.reuse, R76, R201 ;  /* 0x0000004c64567223 */ /* 0x042fe200000000c9 */
[C---:B------:R-:W-:Y:S01]  /*3df0*/  FFMA R88, R100.reuse, R72, R165 ;  /* 0x0000004864587223 */ /* 0x040fe200000000a5 */
[----:B------:R-:W-:Y:S01]  /*3e00*/  FFMA R179, R95, R79, R84 ;  /* 0x0000004f5fb37223 */ /* 0x000fe20000000054 */
[----:B------:R-:W-:Y:S01]  /*3e10*/  FFMA R84, R100, R68, R199 ;  /* 0x0000004464547223 */ /* 0x000fe200000000c7 */
[----:B------:R-:W-:Y:S01]  /*3e20*/  FFMA R94, R94, R70, R93 ;  /* 0x000000465e5e7223 */ /* 0x000fe2000000005d */
[----:B------:R-:W-:Y:S01]  /*3e30*/  FFMA R100, R100, R80, R173 ;  /* 0x0000005064647223 */ /* 0x000fe200000000ad */
[C---:B------:R-:W-:Y:S01]  /*3e40*/  FFMA R87, R101.reuse, R77, R86 ;  /* 0x0000004d65577223 */ /* 0x040fe20000000056 */
[C---:B------:R-:W-:Y:S01]  /*3e50*/  FFMA R85, R101.reuse, R73, R88 ;  /* 0x0000004965557223 */ /* 0x040fe20000000058 */
[C---:B------:R-:W-:Y:S01]  /*3e60*/  FFMA R89, R101.reuse, R69, R84 ;  /* 0x0000004565597223 */ /* 0x040fe20000000054 */
[----:B------:R-:W-:Y:S01]  /*3e70*/  FFMA R101, R101, R81, R100 ;  /* 0x0000005165657223 */ /* 0x000fe20000000064 */
[----:B------:R-:W-:Y:S01]  /*3e80*/  FFMA R141, R95, R71, R94 ;  /* 0x000000475f8d7223 */ /* 0x000fe2000000005e */
[C---:B------:R-:W-:Y:S01]  /*3e90*/  FFMA R100, R102.reuse, R78, R87 ;  /* 0x0000004e66647223 */ /* 0x040fe20000000057 */
[C---:B------:R-:W-:Y:S01]  /*3ea0*/  FFMA R118, R102.reuse, R74, R85 ;  /* 0x0000004a66767223 */ /* 0x040fe20000000055 */
[----:B------:R-:W1:Y:S01]  /*3eb0*/  LDS.128 R92, [R21+0x230] ;  /* 0x00023000155c7984 */ /* 0x000e620000000c00 */
[C---:B------:R-:W-:Y:S01]  /*3ec0*/  FFMA R116, R102.reuse, R70, R89 ;  /* 0x0000004666747223 */ /* 0x040fe20000000059 */
[-C--:B------:R-:W-:Y:S01]  /*3ed0*/  FFMA R133, R91, R79.reuse, R90 ;  /* 0x0000004f5b857223 */ /* 0x080fe2000000005a */
[----:B------:R-:W-:Y:S01]  /*3ee0*/  FFMA R102, R102, R82, R101 ;  /* 0x0000005266667223 */ /* 0x000fe20000000065 */
[----:B------:R-:W3:Y:S01]  /*3ef0*/  LDS.128 R84, [R21+0x30] ;  /* 0x0000300015547984 */ /* 0x000ee20000000c00 */
[C---:B------:R-:W-:Y:S01]  /*3f00*/  FFMA R171, R103.reuse, R79, R100 ;  /* 0x0000004f67ab7223 */ /* 0x040fe20000000064 */
[C---:B------:R-:W-:Y:S01]  /*3f10*/  FFMA R100, R112.reuse, R76, R143 ;  /* 0x0000004c70647223 */ /* 0x040fe2000000008f */
[C---:B------:R-:W-:Y:S01]  /*3f20*/  FFMA R165, R103.reuse, R83, R102 ;  /* 0x0000005367a57223 */ /* 0x040fe20000000066 */
[----:B------:R-:W4:Y:S01]  /*3f30*/  LDS.128 R88, [R21+0x430] ;  /* 0x0004300015587984 */ /* 0x000f220000000c00 */
[C---:B------:R-:W-:Y:S01]  /*3f40*/  FFMA R102, R112.reuse, R80, R125 ;  /* 0x0000005070667223 */ /* 0x040fe2000000007d */
[C---:B------:R-:W-:Y:S01]  /*3f50*/  FFMA R131, R103.reuse, R71, R116 ;  /* 0x0000004767837223 */ /* 0x040fe20000000074 */
[C---:B------:R-:W-:Y:S01]  /*3f60*/  FFMA R116, R112.reuse, R72, R23 ;  /* 0x0000004870747223 */ /* 0x040fe20000000017 */
[----:B------:R-:W-:Y:S01]  /*3f70*/  FFMA R139, R103, R75, R118 ;  /* 0x0000004b678b7223 */ /* 0x000fe20000000076 */
[C---:B------:R-:W-:Y:S01]  /*3f80*/  FFMA R23, R113.reuse, R81, R102 ;  /* 0x0000005171177223 */ /* 0x040fe20000000066 */
[----:B------:R-:W-:Y:S01]  /*3f90*/  FFMA R119, R113, R77, R100 ;  /* 0x0000004d71777223 */ /* 0x000fe20000000064 */
[----:B------:R-:W-:Y:S01]  /*3fa0*/  FFMA R193, R99, R71, R98 ;  /* 0x0000004763c17223 */ /* 0x000fe20000000062 */
[----:B------:R-:W4:Y:S01]  /*3fb0*/  LDS.128 R100, [R19.X4+UR4+0x230] ;  /* 0x0002300413647984 */ /* 0x000f220008004c00 */
[----:B------:R-:W-:Y:S01]  /*3fc0*/  FFMA R112, R112, R68, R135 ;  /* 0x0000004470707223 */ /* 0x000fe20000000087 */
[C---:B------:R-:W-:Y:S01]  /*3fd0*/  FFMA R117, R113.reuse, R73, R116 ;  /* 0x0000004971757223 */ /* 0x040fe20000000074 */
[C---:B------:R-:W-:Y:S01]  /*3fe0*/  FFMA R118, R114.reuse, R82, R23 ;  /* 0x0000005272767223 */ /* 0x040fe20000000017 */
[----:B------:R-:W4:Y:S01]  /*3ff0*/  LDS.128 R96, [R21+0x630] ;  /* 0x0006300015607984 */ /* 0x000f220000000c00 */
[----:B------:R-:W-:Y:S01]  /*4000*/  FFMA R113, R113, R69, R112 ;  /* 0x0000004571717223 */ /* 0x000fe20000000070 */
[----:B------:R-:W-:Y:S01]  /*4010*/  FFMA R116, R114, R74, R117 ;  /* 0x0000004a72747223 */ /* 0x000fe20000000075 */
[----:B--2---:R-:W-:Y:S01]  /*4020*/  FFMA R68, R104, R68, R167 ;  /* 0x0000004468447223 */ /* 0x004fe200000000a7 */
[C---:B------:R-:W-:Y:S01]  /*4030*/  FFMA R23, R115.reuse, R83, R118 ;  /* 0x0000005373177223 */ /* 0x040fe20000000076 */
[C---:B------:R-:W-:Y:S01]  /*4040*/  FFMA R112, R114.reuse, R70, R113 ;  /* 0x0000004672707223 */ /* 0x040fe20000000071 */
[----:B------:R-:W-:Y:S01]  /*4050*/  FFMA R114, R114, R78, R119 ;  /* 0x0000004e72727223 */ /* 0x000fe20000000077 */
[----:B------:R-:W-:Y:S01]  /*4060*/  FFMA R119, R115, R75, R116 ;  /* 0x0000004b73777223 */ /* 0x000fe20000000074 */
[----:B------:R-:W-:Y:S01]  /*4070*/  FFMA R69, R105, R69, R68 ;  /* 0x0000004569457223 */ /* 0x000fe20000000044 */
[C---:B------:R-:W-:Y:S01]  /*4080*/  FFMA R117, R115.reuse, R71, R112 ;  /* 0x0000004773757223 */ /* 0x040fe20000000070 */
[----:B------:R-:W-:Y:S01]  /*4090*/  FFMA R121, R115, R79, R114 ;  /* 0x0000004f73797223 */ /* 0x000fe20000000072 */
[----:B------:R-:W-:Y:S01]  /*40a0*/  FFMA R72, R104, R72, R123 ;  /* 0x0000004868487223 */ /* 0x000fe2000000007b */
[----:B------:R-:W2:Y:S01]  /*40b0*/  LDS.128 R112, [R19.X4+UR4+0x430] ;  /* 0x0004300413707984 */ /* 0x000ea20008004c00 */
[----:B------:R-:W-:Y:S01]  /*40c0*/  FFMA R70, R106, R70, R69 ;  /* 0x000000466a467223 */ /* 0x000fe20000000045 */
[C---:B------:R-:W-:Y:S01]  /*40d0*/  FFMA R76, R104.reuse, R76, R203 ;  /* 0x0000004c684c7223 */ /* 0x040fe200000000cb */
[----:B------:R-:W-:Y:S01]  /*40e0*/  FFMA R73, R105, R73, R72 ;  /* 0x0000004969497223 */ /* 0x000fe20000000048 */
[----:B------:R-:W-:Y:S01]  /*40f0*/  FFMA R80, R104, R80, R127 ;  /* 0x0000005068507223 */ /* 0x000fe2000000007f */
[----:B------:R-:W-:Y:S01]  /*4100*/  FFMA R127, R107, R71, R70 ;  /* 0x000000476b7f7223 */ /* 0x000fe20000000046 */
[C---:B------:R-:W-:Y:S01]  /*4110*/  FFMA R77, R105.reuse, R77, R76 ;  /* 0x0000004d694d7223 */ /* 0x040fe2000000004c */
[----:B------:R-:W-:Y:S01]  /*4120*/  FFMA R74, R106, R74, R73 ;  /* 0x0000004a6a4a7223 */ /* 0x000fe20000000049 */
[----:B-1----:R-:W-:Y:S01]  /*4130*/  FFMA R68, R108, R92, R205 ;  /* 0x0000005c6c447223 */ /* 0x002fe200000000cd */
[----:B------:R-:W-:Y:S01]  /*4140*/  FFMA R81, R105, R81, R80 ;  /* 0x0000005169517223 */ /* 0x000fe20000000050 */
[----:B------:R-:W-:Y:S01]  /*4150*/  FFMA R78, R106, R78, R77 ;  /* 0x0000004e6a4e7223 */ /* 0x000fe2000000004d */
[----:B------:R-:W-:Y:S01]  /*4160*/  FFMA R123, R107, R75, R74 ;  /* 0x0000004b6b7b7223 */ /* 0x000fe2000000004a */
[----:B---3--:R-:W-:Y:S01]  /*4170*/  FFMA R70, R108, R84, R207 ;  /* 0x000000546c467223 */ /* 0x008fe200000000cf */
[----:B------:R-:W-:Y:S01]  /*4180*/  FFMA R77, R109, R93, R68 ;  /* 0x0000005d6d4d7223 */ /* 0x000fe20000000044 */
[----:B------:R-:W-:Y:S01]  /*4190*/  FFMA R82, R106, R82, R81 ;  /* 0x000000526a527223 */ /* 0x000fe20000000051 */
[----:B------:R-:W-:Y:S01]  /*41a0*/  FFMA R135, R107, R79, R78 ;  /* 0x0000004f6b877223 */ /* 0x000fe2000000004e */
[----:B----4-:R-:W-:Y:S01]  /*41b0*/  FFMA R72, R108, R88, R191 ;  /* 0x000000586c487223 */ /* 0x010fe200000000bf */
[C---:B------:R-:W-:Y:S01]  /*41c0*/  FFMA R75, R109.reuse, R85, R70 ;  /* 0x000000556d4b7223 */ /* 0x040fe20000000046 */
[C---:B------:R-:W-:Y:S01]  /*41d0*/  FFMA R74, R110.reuse, R94, R77 ;  /* 0x0000005e6e4a7223 */ /* 0x040fe2000000004d */
[----:B------:R-:W1:Y:S01]  /*41e0*/  LDS.128 R68, [R19.X4+UR4+0x630] ;  /* 0x0006300413447984 */ /* 0x000e620008004c00 */
[----:B------:R-:W-:Y:S01]  /*41f0*/  FFMA R73, R109, R89, R72 ;  /* 0x000000596d497223 */ /* 0x000fe20000000048 */
[C---:B------:R-:W-:Y:S01]  /*4200*/  FFMA R72, R110.reuse, R86, R75 ;  /* 0x000000566e487223 */ /* 0x040fe2000000004b */
[----:B------:R-:W-:Y:S01]  /*4210*/  FFMA R167, R111, R95, R74 ;  /* 0x0000005f6fa77223 */ /* 0x000fe2000000004a */
[----:B------:R-:W-:Y:S01]  /*4220*/  FFMA R125, R107, R83, R82 ;  /* 0x000000536b7d7223 */ /* 0x000fe20000000052 */
        /* <DEDUP_REMOVED lines=21> */
[C---:B--2---:R-:W-:Y:S01]  /*4380*/  FFMA R78, R112.reuse, R88, R189 ;  /* 0x00000058704e7223 */ /* 0x044fe200000000bd */
[C---:B------:R-:W-:Y:S01]  /*4390*/  FFMA R80, R112.reuse, R96, R185 ;  /* 0x0000006070507223 */ /* 0x040fe200000000b9 */
[C---:B------:R-:W-:Y:S01]  /*43a0*/  FFMA R76, R112.reuse, R84, R193 ;  /* 0x00000054704c7223 */ /* 0x040fe200000000c1 */
[----:B------:R-:W-:Y:S01]  /*43b0*/  FFMA R112, R112, R92, R183 ;  /* 0x0000005c70707223 */ /* 0x000fe200000000b7 */
[----:B------:R-:W2:Y:S01]  /*43c0*/  LDS.128 R100, [R19.X4+UR4+0x4230] ;  /* 0x0042300413647984 */ /* 0x000ea20008004c00 */
[C---:B------:R-:W-:Y:S01]  /*43d0*/  FFMA R77, R113.reuse, R89, R78 ;  /* 0x00000059714d7223 */ /* 0x040fe2000000004e */
[C---:B------:R-:W-:Y:S01]  /*43e0*/  FFMA R79, R113.reuse, R97, R80 ;  /* 0x00000061714f7223 */ /* 0x040fe20000000050 */
[C---:B------:R-:W-:Y:S01]  /*43f0*/  FFMA R81, R113.reuse, R85, R76 ;  /* 0x0000005571517223 */ /* 0x040fe2000000004c */
[----:B------:R-:W-:Y:S01]  /*4400*/  FFMA R113, R113, R93, R112 ;  /* 0x0000005d71717223 */ /* 0x000fe20000000070 */
[C---:B------:R-:W-:Y:S01]  /*4410*/  FFMA R80, R114.reuse, R90, R77 ;  /* 0x0000005a72507223 */ /* 0x040fe2000000004d */
[C---:B------:R-:W-:Y:S01]  /*4420*/  FFMA R78, R114.reuse, R98, R79 ;  /* 0x00000062724e7223 */ /* 0x040fe2000000004f */
[----:B------:R-:W-:Y:S01]  /*4430*/  LDS.128 R104, [R19.X4+UR4+0x4630] ;  /* 0x0046300413687984 */ /* 0x000fe20008004c00 */
[C---:B------:R-:W-:Y:S01]  /*4440*/  FFMA R76, R114.reuse, R94, R113 ;  /* 0x0000005e724c7223 */ /* 0x040fe20000000071 */
[----:B------:R-:W-:Y:S01]  /*4450*/  FFMA R114, R114, R86, R81 ;  /* 0x0000005672727223 */ /* 0x000fe20000000051 */
[C---:B------:R-:W-:Y:S01]  /*4460*/  FFMA R183, R115.reuse, R99, R78 ;  /* 0x0000006373b77223 */ /* 0x040fe2000000004e */
[C---:B------:R-:W-:Y:S01]  /*4470*/  FFMA R189, R115.reuse, R91, R80 ;  /* 0x0000005b73bd7223 */ /* 0x040fe20000000050 */
[C---:B------:R-:W-:Y:S01]  /*4480*/  FFMA R185, R115.reuse, R95, R76 ;  /* 0x0000005f73b97223 */ /* 0x040fe2000000004c */
[C---:B-1----:R-:W-:Y:S01]  /*4490*/  FFMA R76, R68.reuse, R84, R177 ;  /* 0x00000054444c7223 */ /* 0x042fe200000000b1 */
        /* <DEDUP_REMOVED lines=31> */
[C---:B--2---:R-:W-:Y:S01]  /*4690*/  FFMA R70, R100.reuse, R92, R171 ;  /* 0x0000005c64467223 */ /* 0x044fe200000000ab */
[C---:B------:R-:W-:Y:S01]  /*46a0*/  FFMA R72, R100.reuse, R88, R139 ;  /* 0x0000005864487223 */ /* 0x040fe2000000008b */
[----:B------:R-:W-:Y:S01]  /*46b0*/  FFMA R179, R75, R95, R68 ;  /* 0x0000005f4bb37223 */ /* 0x000fe20000000044 */
[----:B------:R-:W-:Y:S01]  /*46c0*/  FFMA R68, R100, R84, R131 ;  /* 0x0000005464447223 */ /* 0x000fe20000000083 */
[----:B------:R-:W-:Y:S01]  /*46d0*/  FFMA R110, R110, R98, R109 ;  /* 0x000000626e6e7223 */ /* 0x000fe2000000006d */
[----:B------:R-:W-:Y:S01]  /*46e0*/  FFMA R100, R100, R96, R165 ;  /* 0x0000006064647223 */ /* 0x000fe200000000a5 */
[C---:B------:R-:W-:Y:S01]  /*46f0*/  FFMA R71, R101.reuse, R93, R70 ;  /* 0x0000005d65477223 */ /* 0x040fe20000000046 */
[C---:B------:R-:W-:Y:S01]  /*4700*/  FFMA R69, R101.reuse, R89, R72 ;  /* 0x0000005965457223 */ /* 0x040fe20000000048 */
[----:B------:R-:W-:Y:S01]  /*4710*/  FFMA R74, R74, R86, R73 ;  /* 0x000000564a4a7223 */ /* 0x000fe20000000049 */
[C---:B------:R-:W-:Y:S01]  /*4720*/  FFMA R73, R101.reuse, R85, R68 ;  /* 0x0000005565497223 */ /* 0x040fe20000000044 */
[----:B------:R-:W-:Y:S01]  /*4730*/  FFMA R101, R101, R97, R100 ;  /* 0x0000006165657223 */ /* 0x000fe20000000064 */
[----:B------:R-:W-:Y:S01]  /*4740*/  FFMA R191, R111, R99, R110 ;  /* 0x000000636fbf7223 */ /* 0x000fe2000000006e */
[C---:B------:R-:W-:Y:S01]  /*4750*/  FFMA R100, R102.reuse, R94, R71 ;  /* 0x0000005e66647223 */ /* 0x040fe20000000047 */
[C---:B------:R-:W-:Y:S01]  /*4760*/  FFMA R118, R102.reuse, R90, R69 ;  /* 0x0000005a66767223 */ /* 0x040fe20000000045 */
[----:B------:R-:W-:Y:S01]  /*4770*/  LDS.128 R108, [R19.X4+UR4+0x40] ;  /* 0x00004004136c7984 */ /* 0x000fe20008004c00 */
[C---:B------:R-:W-:Y:S01]  /*4780*/  FFMA R116, R102.reuse, R86, R73 ;  /* 0x0000005666747223 */ /* 0x040fe20000000049 */
[----:B------:R-:W-:Y:S01]  /*4790*/  FFMA R199, R75, R87, R74 ;  /* 0x000000574bc77223 */ /* 0x000fe2000000004a */
[----:B------:R-:W-:Y:S01]  /*47a0*/  FFMA R102, R102, R98, R101 ;  /* 0x0000006266667223 */ /* 0x000fe20000000065 */
[----:B------:R-:W2:Y:S01]  /*47b0*/  LDS.128 R68, [R21+0x40] ;  /* 0x0000400015447984 */ /* 0x000ea20000000c00 */
[C---:B------:R-:W-:Y:S01]  /*47c0*/  FFMA R165, R103.reuse, R95, R100 ;  /* 0x0000005f67a57223 */ /* 0x040fe20000000064 */
[C---:B-1----:R-:W-:Y:S01]  /*47d0*/  FFMA R100, R112.reuse, R92, R121 ;  /* 0x0000005c70647223 */ /* 0x042fe20000000079 */
[C---:B------:R-:W-:Y:S01]  /*47e0*/  FFMA R139, R103.reuse, R99, R102 ;  /* 0x00000063678b7223 */ /* 0x040fe20000000066 */
[----:B------:R-:W1:Y:S01]  /*47f0*/  LDS.128 R76, [R21+0x240] ;  /* 0x00024000154c7984 */ /* 0x000e620000000c00 */
[C---:B------:R-:W-:Y:S01]  /*4800*/  FFMA R102, R112.reuse, R96, R23 ;  /* 0x0000006070667223 */ /* 0x040fe20000000017 */
[C---:B------:R-:W-:Y:S01]  /*4810*/  FFMA R141, R103.reuse, R87, R116 ;  /* 0x00000057678d7223 */ /* 0x040fe20000000074 */
[C---:B------:R-:W-:Y:S01]  /*4820*/  FFMA R116, R112.reuse, R88, R119 ;  /* 0x0000005870747223 */ /* 0x040fe20000000077 */
[----:B------:R-:W3:Y:S01]  /*4830*/  LDS.128 R72, [R21+0x440] ;  /* 0x0004400015487984 */ /* 0x000ee20000000c00 */
[----:B------:R-:W-:Y:S01]  /*4840*/  FFMA R131, R103, R91, R118 ;  /* 0x0000005b67837223 */ /* 0x000fe20000000076 */
[C---:B------:R-:W-:Y:S01]  /*4850*/  FFMA R23, R113.reuse, R97, R102 ;  /* 0x0000006171177223 */ /* 0x040fe20000000066 */
[C---:B------:R-:W-:Y:S01]  /*4860*/  FFMA R119, R113.reuse, R93, R100 ;  /* 0x0000005d71777223 */ /* 0x040fe20000000064 */
[----:B------:R-:W4:Y:S01]  /*4870*/  LDS.128 R80, [R21+0x640] ;  /* 0x0006400015507984 */ /* 0x000f220000000c00 */
[----:B------:R-:W-:Y:S01]  /*4880*/  FFMA R112, R112, R84, R117 ;  /* 0x0000005470707223 */ /* 0x000fe20000000075 */
[C---:B------:R-:W-:Y:S01]  /*4890*/  FFMA R117, R113.reuse, R89, R116 ;  /* 0x0000005971757223 */ /* 0x040fe20000000074 */
[C---:B------:R-:W-:Y:S01]  /*48a0*/  FFMA R118, R114.reuse, R98, R23 ;  /* 0x0000006272767223 */ /* 0x040fe20000000017 */
[----:B------:R-:W4:Y:S01]  /*48b0*/  LDS.128 R100, [R19.X4+UR4+0x240] ;  /* 0x0002400413647984 */ /* 0x000f220008004c00 */
[-C--:B------:R-:W-:Y:S01]  /*48c0*/  FFMA R113, R113, R85.reuse, R112 ;  /* 0x0000005571717223 */ /* 0x080fe20000000070 */
[----:B------:R-:W-:Y:S01]  /*48d0*/  FFMA R116, R114, R90, R117 ;  /* 0x0000005a72747223 */ /* 0x000fe20000000075 */
[C---:B------:R-:W-:Y:S01]  /*48e0*/  FFMA R84, R104.reuse, R84, R127 ;  /* 0x0000005468547223 */ /* 0x040fe2000000007f */
[----:B------:R-:W-:Y:S01]  /*48f0*/  FFMA R88, R104, R88, R123 ;  /* 0x0000005868587223 */ /* 0x000fe2000000007b */
[C---:B------:R-:W-:Y:S01]  /*4900*/  FFMA R112, R114.reuse, R86, R113 ;  /* 0x0000005672707223 */ /* 0x040fe20000000071 */
[----:B------:R-:W-:Y:S01]  /*4910*/  FFMA R114, R114, R94, R119 ;  /* 0x0000005e72727223 */ /* 0x000fe20000000077 */
[----:B------:R-:W-:Y:S01]  /*4920*/  FFMA R85, R105, R85, R84 ;  /* 0x0000005569557223 */ /* 0x000fe20000000054 */
[C---:B------:R-:W-:Y:S01]  /*4930*/  FFMA R117, R115.reuse, R91, R116 ;  /* 0x0000005b73757223 */ /* 0x040fe20000000074 */
[C---:B------:R-:W-:Y:S01]  /*4940*/  FFMA R119, R115.reuse, R99, R118 ;  /* 0x0000006373777223 */ /* 0x040fe20000000076 */
[C---:B------:R-:W-:Y:S01]  /*4950*/  FFMA R23, R115.reuse, R87, R112 ;  /* 0x0000005773177223 */ /* 0x040fe20000000070 */
[----:B------:R-:W-:Y:S01]  /*4960*/  FFMA R121, R115, R95, R114 ;  /* 0x0000005f73797223 */ /* 0x000fe20000000072 */
[----:B------:R-:W-:Y:S01]  /*4970*/  FFMA R86, R106, R86, R85 ;  /* 0x000000566a567223 */ /* 0x000fe20000000055 */
[----:B------:R-:W4:Y:S01]  /*4980*/  LDS.128 R112, [R19.X4+UR4+0x440] ;  /* 0x0004400413707984 */ /* 0x000f220008004c00 */
[C---:B------:R-:W-:Y:S01]  /*4990*/  FFMA R92, R104.reuse, R92, R135 ;  /* 0x0000005c685c7223 */ /* 0x040fe20000000087 */
[----:B------:R-:W-:Y:S01]  /*49a0*/  FFMA R89, R105, R89, R88 ;  /* 0x0000005969597223 */ /* 0x000fe20000000058 */
[----:B------:R-:W-:Y:S01]  /*49b0*/  FFMA R127, R107, R87, R86 ;  /* 0x000000576b7f7223 */ /* 0x000fe20000000056 */
[----:B------:R-:W-:Y:S01]  /*49c0*/  FFMA R96, R104, R96, R125 ;  /* 0x0000006068607223 */ /* 0x000fe2000000007d */
[----:B------:R-:W-:Y:S01]  /*49d0*/  FFMA R93, R105, R93, R92 ;  /* 0x0000005d695d7223 */ /* 0x000fe2000000005c */
[----:B------:R-:W-:-:S02]  /*49e0*/  FFMA R90, R106, R90, R89 ;  /* 0x0000005a6a5a7223 */ /* 0x000fc40000000059 */
[----:B------:R-:W-:Y:S01]  /*49f0*/  FFMA R97, R105, R97, R96 ;  /* 0x0000006169617223 */ /* 0x000fe20000000060 */
[----:B------:R-:W-:Y:S01]  /*4a00*/  FFMA R94, R106, R94, R93 ;  /* 0x0000005e6a5e7223 */ /* 0x000fe2000000005d */
[C---:B------:R-:W-:Y:S01]  /*4a10*/  FFMA R123, R107.reuse, R91, R90 ;  /* 0x0000005b6b7b7223 */ /* 0x040fe2000000005a */
[----:B--2---:R-:W-:Y:S01]  /*4a20*/  FFMA R86, R108, R68, R143 ;  /* 0x000000446c567223 */ /* 0x004fe2000000008f */
[----:B------:R-:W-:Y:S01]  /*4a30*/  FFMA R98, R106, R98, R97 ;  /* 0x000000626a627223 */ /* 0x000fe20000000061 */
[----:B------:R-:W-:Y:S01]  /*4a40*/  FFMA R135, R107, R95, R94 ;  /* 0x0000005f6b877223 */ /* 0x000fe2000000005e */
[C---:B-1----:R-:W-:Y:S01]  /*4a50*/  FFMA R84, R108.reuse, R76, R167 ;  /* 0x0000004c6c547223 */ /* 0x042fe200000000a7 */
[----:B------:R-:W-:Y:S01]  /*4a60*/  FFMA R91, R109, R69, R86 ;  /* 0x000000456d5b7223 */ /* 0x000fe20000000056 */
[----:B------:R-:W-:Y:S01]  /*4a70*/  FFMA R125, R107, R99, R98 ;  /* 0x000000636b7d7223 */ /* 0x000fe20000000062 */
[----:B---3--:R-:W-:Y:S01]  /*4a80*/  FFMA R88, R108, R72, R173 ;  /* 0x000000486c587223 */ /* 0x008fe200000000ad */
[C---:B------:R-:W-:Y:S01]  /*4a90*/  FFMA R93, R109.reuse, R77, R84 ;  /* 0x0000004d6d5d7223 */ /* 0x040fe20000000054 */
[C---:B------:R-:W-:Y:S01]  /*4aa0*/  FFMA R90, R110.reuse, R70, R91 ;  /* 0x000000466e5a7223 */ /* 0x040fe2000000005b */
[----:B------:R-:W1:Y:S01]  /*4ab0*/  LDS.128 R84, [R19.X4+UR4+0x640] ;  /* 0x0006400413547984 */ /* 0x000e620008004c00 */
[----:B------:R-:W-:Y:S01]  /*4ac0*/  FFMA R89, R109, R73, R88 ;  /* 0x000000496d597223 */ /* 0x000fe20000000058 */
[----:B------:R-:W-:Y:S01]  /*4ad0*/  FFMA R88, R110, R78, R93 ;  /* 0x0000004e6e587223 */ /* 0x000fe2000000005d */
[C---:B------:R-:W-:Y:S01]  /*4ae0*/  FFMA R167, R111.reuse, R71, R90 ;  /* 0x000000476fa77223 */ /* 0x040fe2000000005a */
[----:B----4-:R-:W-:Y:S01]  /*4af0*/  FFMA R108, R108, R80, R191 ;  /* 0x000000506c6c7223 */ /* 0x010fe200000000bf */
        /* <DEDUP_REMOVED lines=52> */
[C---:B--2---:R-:W-:Y:S01]  /*4e40*/  FFMA R92, R88.reuse, R72, R129 ;  /* 0x00000048585c7223 */ /* 0x044fe20000000081 */
        /* <DEDUP_REMOVED lines=16> */
[C---:B---3--:R-:W-:Y:S01]  /*4f50*/  FFMA R86, R100.reuse, R76, R165 ;  /* 0x0000004c64567223 */ /* 0x048fe200000000a5 */
[----:B------:R-:W-:Y:S01]  /*4f60*/  FFMA R88, R100, R72, R131 ;  /* 0x0000004864587223 */ /* 0x000fe20000000083 */
[----:B------:R-:W-:Y:S01]  /*4f70*/  FFMA R197, R91, R71, R84 ;  /* 0x000000475bc57223 */ /* 0x000fe20000000054 */
[----:B------:R-:W-:Y:S01]  /*4f80*/  FFMA R110, R110, R82, R109 ;  /* 0x000000526e6e7223 */ /* 0x000fe2000000006d */
[C---:B------:R-:W-:Y:S01]  /*4f90*/  FFMA R84, R100.reuse, R68, R141 ;  /* 0x0000004464547223 */ /* 0x040fe2000000008d */
[C---:B------:R-:W-:Y:S01]  /*4fa0*/  FFMA R87, R101.reuse, R77, R86 ;  /* 0x0000004d65577223 */ /* 0x040fe20000000056 */
[C---:B------:R-:W-:Y:S01]  /*4fb0*/  FFMA R85, R101.reuse, R73, R88 ;  /* 0x0000004965557223 */ /* 0x040fe20000000058 */
[----:B------:R-:W-:Y:S01]  /*4fc0*/  FFMA R100, R100, R80, R139 ;  /* 0x0000005064647223 */ /* 0x000fe2000000008b */
[-C--:B------:R-:W-:Y:S01]  /*4fd0*/  FFMA R90, R90, R78.reuse, R89 ;  /* 0x0000004e5a5a7223 */ /* 0x080fe20000000059 */
[----:B------:R-:W-:Y:S01]  /*4fe0*/  FFMA R89, R101, R69, R84 ;  /* 0x0000004565597223 */ /* 0x000fe20000000054 */
        /* <DEDUP_REMOVED lines=8> */
[----:B------:R-:W3:Y:S01]  /*5070*/  LDS.128 R84, [R21+0x250] ;  /* 0x0002500015547984 */ /* 0x000ee20000000c00 */
[C---:B------:R-:W-:Y:S01]  /*5080*/  FFMA R165, R103.reuse, R71, R100 ;  /* 0x0000004767a57223 */ /* 0x040fe20000000064 */
[C---:B-1----:R-:W-:Y:S01]  /*5090*/  FFMA R100, R112.reuse, R76, R121 ;  /* 0x0000004c70647223 */ /* 0x042fe20000000079 */
[C---:B------:R-:W-:Y:S01]  /*50a0*/  FFMA R131, R103.reuse, R83, R102 ;  /* 0x0000005367837223 */ /* 0x040fe20000000066 */
[----:B------:R-:W1:Y:S01]  /*50b0*/  LDS.128 R92, [R21+0x50] ;  /* 0x00005000155c7984 */ /* 0x000e620000000c00 */
[C---:B------:R-:W-:Y:S01]  /*50c0*/  FFMA R102, R112.reuse, R80, R119 ;  /* 0x0000005070667223 */ /* 0x040fe20000000077 */
[C---:B------:R-:W-:Y:S01]  /*50d0*/  FFMA R139, R103.reuse, R79, R116 ;  /* 0x0000004f678b7223 */ /* 0x040fe20000000074 */
[C---:B------:R-:W-:Y:S01]  /*50e0*/  FFMA R116, R112.reuse, R72, R117 ;  /* 0x0000004870747223 */ /* 0x040fe20000000075 */
[----:B------:R-:W4:Y:S01]  /*50f0*/  LDS.128 R88, [R21+0x450] ;  /* 0x0004500015587984 */ /* 0x000f220000000c00 */
[----:B------:R-:W-:Y:S01]  /*5100*/  FFMA R112, R112, R68, R23 ;  /* 0x0000004470707223 */ /* 0x000fe20000000017 */
[----:B------:R-:W-:Y:S01]  /*5110*/  FFMA R141, R103, R75, R118 ;  /* 0x0000004b678d7223 */ /* 0x000fe20000000076 */
[C---:B------:R-:W-:Y:S01]  /*5120*/  FFMA R23, R113.reuse, R81, R102 ;  /* 0x0000005171177223 */ /* 0x040fe20000000066 */
[C---:B------:R-:W-:Y:S01]  /*5130*/  FFMA R119, R113.reuse, R77, R100 ;  /* 0x0000004d71777223 */ /* 0x040fe20000000064 */
[----:B------:R-:W-:Y:S01]  /*5140*/  LDS.128 R96, [R21+0x650] ;  /* 0x0006500015607984 */ /* 0x000fe20000000c00 */
[C---:B------:R-:W-:Y:S01]  /*5150*/  FFMA R117, R113.reuse, R73, R116 ;  /* 0x0000004971757223 */ /* 0x040fe20000000074 */
[----:B------:R-:W-:Y:S01]  /*5160*/  FFMA R113, R113, R69, R112 ;  /* 0x0000004571717223 */ /* 0x000fe20000000070 */
[C---:B------:R-:W-:Y:S01]  /*5170*/  FFMA R118, R114.reuse, R82, R23 ;  /* 0x0000005272767223 */ /* 0x040fe20000000017 */
[----:B------:R-:W4:Y:S01]  /*5180*/  LDS.128 R100, [R19.X4+UR4+0x250] ;  /* 0x0002500413647984 */ /* 0x000f220008004c00 */
[C---:B------:R-:W-:Y:S01]  /*5190*/  FFMA R116, R114.reuse, R74, R117 ;  /* 0x0000004a72747223 */ /* 0x040fe20000000075 */
[C---:B------:R-:W-:Y:S01]  /*51a0*/  FFMA R112, R114.reuse, R78, R119 ;  /* 0x0000004e72707223 */ /* 0x040fe20000000077 */
[----:B------:R-:W-:Y:S01]  /*51b0*/  FFMA R114, R114, R70, R113 ;  /* 0x0000004672727223 */ /* 0x000fe20000000071 */
[C---:B--2---:R-:W-:Y:S01]  /*51c0*/  FFMA R68, R104.reuse, R68, R127 ;  /* 0x0000004468447223 */ /* 0x044fe2000000007f */
        /* <DEDUP_REMOVED lines=15> */
[----:B------:R-:W-:-:S02]  /*52c0*/  FFMA R78, R106, R78, R77 ;  /* 0x0000004e6a4e7223 */ /* 0x000fc4000000004d */
[C---:B------:R-:W-:Y:S01]  /*52d0*/  FFMA R123, R107.reuse, R75, R74 ;  /* 0x0000004b6b7b7223 */ /* 0x040fe2000000004a */
[----:B---3--:R-:W-:Y:S01]  /*52e0*/  FFMA R70, R108, R84, R143 ;  /* 0x000000546c467223 */ /* 0x008fe2000000008f */
[----:B------:R-:W-:Y:S01]  /*52f0*/  FFMA R82, R106, R82, R81 ;  /* 0x000000526a527223 */ /* 0x000fe20000000051 */
[----:B------:R-:W-:Y:S01]  /*5300*/  FFMA R127, R107, R79, R78 ;  /* 0x0000004f6b7f7223 */ /* 0x000fe2000000004e */
[C---:B-1----:R-:W-:Y:S01]  /*5310*/  FFMA R68, R108.reuse, R92, R167 ;  /* 0x0000005c6c447223 */ /* 0x042fe200000000a7 */
[----:B------:R-:W-:Y:S01]  /*5320*/  FFMA R75, R109, R85, R70 ;  /* 0x000000556d4b7223 */ /* 0x000fe20000000046 */
[----:B------:R-:W-:Y:S01]  /*5330*/  FFMA R125, R107, R83, R82 ;  /* 0x000000536b7d7223 */ /* 0x000fe20000000052 */
[----:B----4-:R-:W-:Y:S01]  /*5340*/  FFMA R72, R108, R88, R171 ;  /* 0x000000586c487223 */ /* 0x010fe200000000ab */
[C---:B------:R-:W-:Y:S01]  /*5350*/  FFMA R77, R109.reuse, R93, R68 ;  /* 0x0000005d6d4d7223 */ /* 0x040fe20000000044 */
[----:B------:R-:W-:Y:S02]  /*5360*/  LDS.128 R104, [R19.X4+UR4+0x4650] ;  /* 0x0046500413687984 */ /* 0x000fe40008004c00 */
[----:B------:R-:W-:Y:S01]  /*5370*/  FFMA R73, R109, R89, R72 ;  /* 0x000000596d497223 */ /* 0x000fe20000000048 */
[C---:B------:R-:W-:Y:S01]  /*5380*/  FFMA R72, R110.reuse, R86, R75 ;  /* 0x000000566e487223 */ /* 0x040fe2000000004b */
[----:B------:R-:W1:Y:S01]  /*5390*/  LDS.128 R68, [R19.X4+UR4+0x650] ;  /* 0x0006500413447984 */ /* 0x000e620008004c00 */
        /* <DEDUP_REMOVED lines=117> */
[----:B------:R-:W4:Y:S01]  /*5af0*/  LDS.128 R112, [R19.X4+UR4+0x460] ;  /* 0x0004600413707984 */ /* 0x000f220008004c00 */
        /* <DEDUP_REMOVED lines=25> */
[C---:B----4-:R-:W-:Y:S01]  /*5c90*/  FFMA R88, R100.reuse, R68, R195 ;  /* 0x0000004464587223 */ /* 0x050fe200000000c3 */
        /* <DEDUP_REMOVED lines=79> */
[----:B------:R-:W-:Y:S01]  /*6190*/  FFMA R143, R91, R71, R90 ;  /* 0x000000475b8f7223 */ /* 0x000fe2000000005a */
[C---:B------:R-:W-:Y:S01]  /*61a0*/  FFMA R100, R102.reuse, R78, R87 ;  /* 0x0000004e66647223 */ /* 0x040fe20000000057 */
[C---:B------:R-:W-:Y:S01]  /*61b0*/  FFMA R116, R102.reuse, R70, R89 ;  /* 0x0000004666747223 */ /* 0x040fe20000000059 */
[C---:B------:R-:W-:Y:S01]  /*61c0*/  FFMA R118, R102.reuse, R74, R85 ;  /* 0x0000004a66767223 */ /* 0x040fe20000000055 */
[----:B------:R-:W-:Y:S01]  /*61d0*/  LDS.128 R108, [R19.X4+UR4+0x70] ;  /* 0x00007004136c7984 */ /* 0x000fe20008004c00 */
[----:B------:R-:W-:Y:S01]  /*61e0*/  FFMA R102, R102, R82, R101 ;  /* 0x0000005266667223 */ /* 0x000fe20000000065 */
[C---:B------:R-:W-:Y:S01]  /*61f0*/  FFMA R141, R103.reuse, R79, R100 ;  /* 0x0000004f678d7223 */ /* 0x040fe20000000064 */
[C---:B-1----:R-:W-:Y:S01]  /*6200*/  FFMA R100, R112.reuse, R76, R121 ;  /* 0x0000004c70647223 */ /* 0x042fe20000000079 */
[----:B------:R-:W1:Y:S01]  /*6210*/  LDS.128 R84, [R21+0x270] ;  /* 0x0002700015547984 */ /* 0x000e620000000c00 */
[C---:B------:R-:W-:Y:S01]  /*6220*/  FFMA R131, R103.reuse, R83, R102 ;  /* 0x0000005367837223 */ /* 0x040fe20000000066 */
[C---:B------:R-:W-:Y:S01]  /*6230*/  FFMA R102, R112.reuse, R80, R117 ;  /* 0x0000005070667223 */ /* 0x040fe20000000075 */
[C---:B------:R-:W-:Y:S01]  /*6240*/  FFMA R139, R103.reuse, R71, R116 ;  /* 0x00000047678b7223 */ /* 0x040fe20000000074 */
[----:B------:R-:W2:Y:S01]  /*6250*/  LDS.128 R88, [R21+0x70] ;  /* 0x0000700015587984 */ /* 0x000ea20000000c00 */
[C---:B------:R-:W-:Y:S01]  /*6260*/  FFMA R116, R112.reuse, R72, R119 ;  /* 0x0000004870747223 */ /* 0x040fe20000000077 */
[----:B------:R-:W-:Y:S01]  /*6270*/  FFMA R112, R112, R68, R23 ;  /* 0x0000004470707223 */ /* 0x000fe20000000017 */
[----:B------:R-:W-:Y:S01]  /*6280*/  FFMA R129, R103, R75, R118 ;  /* 0x0000004b67817223 */ /* 0x000fe20000000076 */
[----:B------:R-:W3:Y:S01]  /*6290*/  LDS.128 R92, [R21+0x470] ;  /* 0x00047000155c7984 */ /* 0x000ee20000000c00 */
[C---:B------:R-:W-:Y:S01]  /*62a0*/  FFMA R23, R113.reuse, R81, R102 ;  /* 0x0000005171177223 */ /* 0x040fe20000000066 */
[C---:B------:R-:W-:Y:S01]  /*62b0*/  FFMA R119, R113.reuse, R77, R100 ;  /* 0x0000004d71777223 */ /* 0x040fe20000000064 */
[C---:B------:R-:W-:Y:S01]  /*62c0*/  FFMA R117, R113.reuse, R73, R116 ;  /* 0x0000004971757223 */ /* 0x040fe20000000074 */
[----:B------:R-:W4:Y:S01]  /*62d0*/  LDS.128 R100, [R19.X4+UR4+0x270] ;  /* 0x0002700413647984 */ /* 0x000f220008004c00 */
[----:B------:R-:W-:Y:S01]  /*62e0*/  FFMA R113, R113, R69, R112 ;  /* 0x0000004571717223 */ /* 0x000fe20000000070 */
[C---:B------:R-:W-:Y:S01]  /*62f0*/  FFMA R118, R114.reuse, R82, R23 ;  /* 0x0000005272767223 */ /* 0x040fe20000000017 */
[C---:B------:R-:W-:Y:S01]  /*6300*/  FFMA R116, R114.reuse, R74, R117 ;  /* 0x0000004a72747223 */ /* 0x040fe20000000075 */
[----:B------:R-:W4:Y:S01]  /*6310*/  LDS.128 R96, [R21+0x670] ;  /* 0x0006700015607984 */ /* 0x000f220000000c00 */
        /* <DEDUP_REMOVED lines=20> */
[----:B------:R-:W-:Y:S01]  /*6460*/  FFMA R82, R106, R82, R81 ;  /* 0x000000526a527223 */ /* 0x000fe20000000051 */
[C---:B------:R-:W-:Y:S01]  /*6470*/  FFMA R135, R107.reuse, R79, R78 ;  /* 0x0000004f6b877223 */ /* 0x040fe2000000004e */
[C---:B-1----:R-:W-:Y:S02]  /*6480*/  FFMA R70, R108.reuse, R84, R177 ;  /* 0x000000546c467223 */ /* 0x042fe400000000b1 */
[----:B------:R-:W-:Y:S01]  /*6490*/  FFMA R125, R107, R83, R82 ;  /* 0x000000536b7d7223 */ /* 0x000fe20000000052 */
[C---:B--2---:R-:W-:Y:S01]  /*64a0*/  FFMA R68, R108.reuse, R88, R197 ;  /* 0x000000586c447223 */ /* 0x044fe200000000c5 */
[C---:B------:R-:W-:Y:S01]  /*64b0*/  FFMA R75, R109.reuse, R85, R70 ;  /* 0x000000556d4b7223 */ /* 0x040fe20000000046 */
[----:B------:R-:W-:Y:S01]  /*64c0*/  LDS.128 R104, [R19.X4+UR4+0x4670] ;  /* 0x0046700413687984 */ /* 0x000fe20008004c00 */
[----:B---3--:R-:W-:Y:S01]  /*64d0*/  FFMA R72, R108, R92, R165 ;  /* 0x0000005c6c487223 */ /* 0x008fe200000000a5 */
[----:B------:R-:W-:-:S02]  /*64e0*/  FFMA R77, R109, R89, R68 ;  /* 0x000000596d4d7223 */ /* 0x000fc40000000044 */
[----:B------:R-:W1:Y:S01]  /*64f0*/  LDS.128 R68, [R19.X4+UR4+0x670] ;  /* 0x0006700413447984 */ /* 0x000e620008004c00 */
[----:B------:R-:W-:Y:S01]  /*6500*/  FFMA R73, R109, R93, R72 ;  /* 0x0000005d6d497223 */ /* 0x000fe20000000048 */
[C---:B------:R-:W-:Y:S01]  /*6510*/  FFMA R72, R110.reuse, R86, R75 ;  /* 0x000000566e487223 */ /* 0x040fe2000000004b */
[C---:B------:R-:W-:Y:S02]  /*6520*/  FFMA R74, R110.reuse, R90, R77 ;  /* 0x0000005a6e4a7223 */ /* 0x040fe4000000004d */
[----:B------:R-:W-:Y:S01]  /*6530*/  FFMA R76, R110, R94, R73 ;  /* 0x0000005e6e4c7223 */ /* 0x000fe20000000049 */
[-C--:B------:R-:W-:Y:S01]  /*6540*/  FFMA R201, R87, R111.reuse, R72 ;  /* 0x0000006f57c97223 */ /* 0x080fe20000000048 */
[-C--:B------:R-:W-:Y:S01]  /*6550*/  FFMA R199, R91, R111.reuse, R74 ;  /* 0x0000006f5bc77223 */ /* 0x080fe2000000004a */
[C---:B----4-:R-:W-:Y:S01]  /*6560*/  FFMA R74, R100.reuse, R92, R187 ;  /* 0x0000005c644a7223 */ /* 0x050fe200000000bb */
        /* <DEDUP_REMOVED lines=14> */
[-C--:B------:R-:W-:Y:S01]  /*6650*/  FFMA R179, R95, R103.reuse, R78 ;  /* 0x000000675fb37223 */ /* 0x080fe2000000004e */
[-C--:B------:R-:W-:Y:S01]  /*6660*/  FFMA R177, R99, R103.reuse, R80 ;  /* 0x0000006763b17223 */ /* 0x080fe20000000050 */
[-C--:B------:R-:W-:Y:S01]  /*6670*/  FFMA R165, R91, R103.reuse, R76 ;  /* 0x000000675ba57223 */ /* 0x080fe2000000004c */
        /* <DEDUP_REMOVED lines=15> */
[-C--:B------:R-:W-:Y:S01]  /*6770*/  FFMA R183, R95, R115.reuse, R78 ;  /* 0x000000735fb77223 */ /* 0x080fe2000000004e */
[-C--:B------:R-:W-:Y:S01]  /*6780*/  FFMA R185, R99, R115.reuse, R80 ;  /* 0x0000007363b97223 */ /* 0x080fe20000000050 */
[-C--:B------:R-:W-:Y:S01]  /*6790*/  FFMA R187, R91, R115.reuse, R76 ;  /* 0x000000735bbb7223 */ /* 0x080fe2000000004c */
        /* <DEDUP_REMOVED lines=14> */
[-C--:B------:R-:W-:Y:S01]  /*6880*/  FFMA R175, R87, R71.reuse, R68 ;  /* 0x0000004757af7223 */ /* 0x080fe20000000044 */
[-C--:B------:R-:W-:Y:S01]  /*6890*/  FFMA R167, R95, R71.reuse, R76 ;  /* 0x000000475fa77223 */ /* 0x080fe2000000004c */
[C---:B--2---:R-:W-:Y:S01]  /*68a0*/  FFMA R76, R72.reuse, R92, R137 ;  /* 0x0000005c484c7223 */ /* 0x044fe20000000089 */
[-C--:B------:R-:W-:Y:S01]  /*68b0*/  FFMA R133, R91, R71.reuse, R70 ;  /* 0x000000475b857223 */ /* 0x080fe20000000046 */
        /* <DEDUP_REMOVED lines=12> */
[-C--:B------:R-:W-:Y:S01]  /*6980*/  FFMA R137, R99, R75.reuse, R70 ;  /* 0x0000004b63897223 */ /* 0x080fe20000000046 */
[-C--:B------:R-:W-:Y:S01]  /*6990*/  FFMA R171, R95, R75.reuse, R72 ;  /* 0x0000004b5fab7223 */ /* 0x080fe20000000048 */
[C---:B---3--:R-:W-:Y:S01]  /*69a0*/  FFMA R70, R100.reuse, R88, R141 ;  /* 0x0000005864467223 */ /* 0x048fe2000000008d */
        /* <DEDUP_REMOVED lines=17> */
[-C--:B------:R-:W-:Y:S01]  /*6ac0*/  FFMA R141, R91, R103.reuse, R100 ;  /* 0x000000675b8d7223 */ /* 0x080fe20000000064 */
[C---:B-1----:R-:W-:Y:S01]  /*6ad0*/  FFMA R100, R112.reuse, R88, R121 ;  /* 0x0000005870647223 */ /* 0x042fe20000000079 */
[-C--:B------:R-:W-:Y:S01]  /*6ae0*/  FFMA R129, R95, R103.reuse, R102 ;  /* 0x000000675f817223 */ /* 0x080fe20000000066 */
[----:B------:R-:W1:Y:S01]  /*6af0*/  LDS.128 R76, [R21+0x80] ;  /* 0x00008000154c7984 */ /* 0x000e620000000c00 */
[C---:B------:R-:W-:Y:S01]  /*6b00*/  FFMA R102, R112.reuse, R96, R119 ;  /* 0x0000006070667223 */ /* 0x040fe20000000077 */
[-C--:B------:R-:W-:Y:S01]  /*6b10*/  FFMA R131, R87, R103.reuse, R116 ;  /* 0x0000006757837223 */ /* 0x080fe20000000074 */
        /* <DEDUP_REMOVED lines=15> */
[-C--:B------:R-:W-:Y:S01]  /*6c10*/  FFMA R117, R99, R115.reuse, R116 ;  /* 0x0000007363757223 */ /* 0x080fe20000000074 */
[-C--:B------:R-:W-:Y:S01]  /*6c20*/  FFMA R119, R95, R115.reuse, R118 ;  /* 0x000000735f777223 */ /* 0x080fe20000000076 */
[-C--:B------:R-:W-:Y:S01]  /*6c30*/  FFMA R23, R87, R115.reuse, R112 ;  /* 0x0000007357177223 */ /* 0x080fe20000000070 */
        /* <DEDUP_REMOVED lines=13> */
[-C--:B------:R-:W-:Y:S01]  /*6d10*/  FFMA R135, R91, R107.reuse, R90 ;  /* 0x0000006b5b877223 */ /* 0x080fe2000000005a */
        /* <DEDUP_REMOVED lines=14> */
[-C--:B------:R-:W-:Y:S01]  /*6e00*/  FFMA R195, R71, R111.reuse, R88 ;  /* 0x0000006f47c37223 */ /* 0x080fe20000000058 */
[C---:B----4-:R-:W-:Y:S01]  /*6e10*/  FFMA R88, R100.reuse, R68, R181 ;  /* 0x0000004464587223 */ /* 0x050fe200000000b5 */
[-C--:B------:R-:W-:Y:S01]  /*6e20*/  FFMA R191, R79, R111.reuse, R90 ;  /* 0x0000006f4fbf7223 */ /* 0x080fe2000000005a */
        /* <DEDUP_REMOVED lines=241> */
[----:B------:R-:W-:Y:S01]  /*7d40*/  FFMA R113, R113, R85, R112 ;  /* 0x0000005571717223 */ /* 0x000fe20000000070 */
[----:B------:R-:W-:Y:S01]  /*7d50*/  FFMA R116, R114, R90, R117 ;  /* 0x0000005a72747223 */ /* 0x000fe20000000075 */
[----:B------:R-:W-:Y:S01]  /*7d60*/  FFMA R84, R104, R84, R127 ;  /* 0x0000005468547223 */ /* 0x000fe2000000007f */
[-C--:B------:R-:W-:Y:S01]  /*7d70*/  FFMA R117, R99, R115.reuse, R118 ;  /* 0x0000007363757223 */ /* 0x080fe20000000076 */
[C---:B------:R-:W-:Y:S01]  /*7d80*/  FFMA R112, R114.reuse, R86, R113 ;  /* 0x0000005672707223 */ /* 0x040fe20000000071 */
[----:B------:R-:W-:Y:S01]  /*7d90*/  FFMA R114, R114, R94, R119 ;  /* 0x0000005e72727223 */ /* 0x000fe20000000077 */
[----:B------:R-:W-:Y:S01]  /*7da0*/  FFMA R23, R91, R115, R116 ;  /* 0x000000735b177223 */ /* 0x000fe20000000074 */
[----:B------:R-:W-:Y:S01]  /*7db0*/  FFMA R85, R105, R85, R84 ;  /* 0x0000005569557223 */ /* 0x000fe20000000054 */
[-C--:B------:R-:W-:Y:S01]  /*7dc0*/  FFMA R119, R87, R115.reuse, R112 ;  /* 0x0000007357777223 */ /* 0x080fe20000000070 */
[----:B------:R-:W-:Y:S01]  /*7dd0*/  FFMA R121, R95, R115, R114 ;  /* 0x000000735f797223 */ /* 0x000fe20000000072 */
[----:B------:R-:W-:Y:S01]  /*7de0*/  FFMA R88, R104, R88, R123 ;  /* 0x0000005868587223 */ /* 0x000fe2000000007b */
[----:B------:R-:W4:Y:S01]  /*7df0*/  LDS.128 R112, [R19.X4+UR4+0x4a0] ;  /* 0x0004a00413707984 */ /* 0x000f220008004c00 */
        /* <DEDUP_REMOVED lines=8> */
[----:B------:R-:W-:Y:S01]  /*7e80*/  FFMA R94, R106, R94, R93 ;  /* 0x0000005e6a5e7223 */ /* 0x000fe2000000005d */
        /* <DEDUP_REMOVED lines=13> */
[----:B------:R-:W-:Y:S01]  /*7f60*/  FFMA R90, R110, R78, R93 ;  /* 0x0000004e6e5a7223 */ /* 0x000fe2000000005d */
[----:B----4-:R-:W-:Y:S01]  /*7f70*/  FFMA R108, R108, R80, R193 ;  /* 0x000000506c6c7223 */ /* 0x010fe200000000c1 */
[----:B------:R-:W-:Y:S01]  /*7f80*/  FFMA R92, R110, R74, R89 ;  /* 0x0000004a6e5c7223 */ /* 0x000fe20000000059 */
[-C--:B------:R-:W-:Y:S01]  /*7f90*/  FFMA R189, R71, R111.reuse, R88 ;  /* 0x0000006f47bd7223 */ /* 0x080fe20000000058 */
[-C--:B------:R-:W-:Y:S01]  /*7fa0*/  FFMA R193, R79, R111.reuse, R90 ;  /* 0x0000006f4fc17223 */ /* 0x080fe2000000005a */
        /* <DEDUP_REMOVED lines=29> */
[-C--:B------:R-:W-:Y:S01]  /*8180*/  FFMA R94, R114, R82.reuse, R95 ;  /* 0x00000052725e7223 */ /* 0x080fe2000000005f */
        /* <DEDUP_REMOVED lines=36> */
[-C--:B------:R-:W-:Y:S01]  /*83d0*/  FFMA R143, R75, R91.reuse, R88 ;  /* 0x0000005b4b8f7223 */ /* 0x080fe20000000058 */
[-C--:B------:R-:W-:Y:S01]  /*83e0*/  FFMA R133, R83, R91.reuse, R86 ;  /* 0x0000005b53857223 */ /* 0x080fe20000000056 */
[C---:B---3--:R-:W-:Y:S01]  /*83f0*/  FFMA R86, R100.reuse, R76, R139 ;  /* 0x0000004c64567223 */ /* 0x048fe2000000008b */
[C---:B------:R-:W-:Y:S01]  /*8400*/  FFMA R88, R100.reuse, R80, R131 ;  /* 0x0000005064587223 */ /* 0x040fe20000000083 */
        /* <DEDUP_REMOVED lines=8> */
[----:B------:R-:W-:Y:S01]  /*8490*/  FFMA R101, R101, R73, R100 ;  /* 0x0000004965657223 */ /* 0x000fe20000000064 */
        /* <DEDUP_REMOVED lines=17> */
[----:B------:R-:W4:Y:S01]  /*85b0*/  LDS.128 R100, [R19.X4+UR4+0x2b0] ;  /* 0x0002b00413647984 */ /* 0x000f220008004c00 */
[-C--:B------:R-:W-:Y:S01]  /*85c0*/  FFMA R112, R112, R68.reuse, R121 ;  /* 0x0000004470707223 */ /* 0x080fe20000000079 */
[----:B------:R-:W-:Y:S01]  /*85d0*/  FFMA R68, R104, R68, R135 ;  /* 0x0000004468447223 */ /* 0x000fe20000000087 */
[C---:B------:R-:W-:Y:S01]  /*85e0*/  FFMA R23, R113.reuse, R73, R116 ;  /* 0x0000004971177223 */ /* 0x040fe20000000074 */
[----:B------:R-:W4:Y:S01]  /*85f0*/  LDS.128 R96, [R21+0x4b0] ;  /* 0x0004b00015607984 */ /* 0x000f220000000c00 */
[----:B------:R-:W-:Y:S01]  /*8600*/  FFMA R113, R113, R69, R112 ;  /* 0x0000004571717223 */ /* 0x000fe20000000070 */
[C---:B------:R-:W-:Y:S01]  /*8610*/  FFMA R116, R114.reuse, R82, R117 ;  /* 0x0000005272747223 */ /* 0x040fe20000000075 */
[C---:B------:R-:W-:Y:S01]  /*8620*/  FFMA R118, R114.reuse, R74, R23 ;  /* 0x0000004a72767223 */ /* 0x040fe20000000017 */
        /* <DEDUP_REMOVED lines=116> */
[----:B------:R-:W-:Y:S01]  /*8d70*/  FFMA R137, R95, R75, R74 ;  /* 0x0000004b5f897223 */ /* 0x000fe2000000004a */
[C---:B------:R-:W-:Y:S01]  /*8d80*/  FFMA R100, R102.reuse, R86, R73 ;  /* 0x0000005666647223 */ /* 0x040fe20000000049 */
[----:B------:R-:W-:Y:S01]  /*8d90*/  LDS.128 R108, [R19.X4+UR4+0xc0] ;  /* 0x0000c004136c7984 */ /* 0x000fe20008004c00 */
[----:B------:R-:W-:Y:S01]  /*8da0*/  FFMA R102, R102, R90, R101 ;  /* 0x0000005a66667223 */ /* 0x000fe20000000065 */
[-C--:B------:R-:W-:Y:S01]  /*8db0*/  FFMA R129, R99, R103.reuse, R118 ;  /* 0x0000006763817223 */ /* 0x080fe20000000076 */
[-C--:B------:R-:W-:Y:S01]  /*8dc0*/  FFMA R141, R87, R103.reuse, R100 ;  /* 0x00000067578d7223 */ /* 0x080fe20000000064 */
[----:B------:R-:W2:Y:S01]  /*8dd0*/  LDS.128 R68, [R21+0x6c0] ;  /* 0x0006c00015447984 */ /* 0x000ea20000000c00 */
[-C--:B------:R-:W-:Y:S01]  /*8de0*/  FFMA R139, R91, R103.reuse, R102 ;  /* 0x000000675b8b7223 */ /* 0x080fe20000000066 */
[C---:B-1----:R-:W-:Y:S01]  /*8df0*/  FFMA R102, R112.reuse, R96, R117 ;  /* 0x0000006070667223 */ /* 0x042fe20000000075 */
[C---:B------:R-:W-:Y:S01]  /*8e00*/  FFMA R100, R112.reuse, R92, R119 ;  /* 0x0000005c70647223 */ /* 0x040fe20000000077 */
[----:B------:R-:W1:Y:S01]  /*8e10*/  LDS.128 R76, [R21+0x2c0] ;  /* 0x0002c000154c7984 */ /* 0x000e620000000c00 */
[----:B------:R-:W-:Y:S01]  /*8e20*/  FFMA R131, R95, R103, R116 ;  /* 0x000000675f837223 */ /* 0x000fe20000000074 */
[C---:B------:R-:W-:Y:S01]  /*8e30*/  FFMA R117, R113.reuse, R97, R102 ;  /* 0x0000006171757223 */ /* 0x040fe20000000066 */
[C---:B------:R-:W-:Y:S01]  /*8e40*/  FFMA R119, R113.reuse, R93, R100 ;  /* 0x0000005d71777223 */ /* 0x040fe20000000064 */
[----:B------:R-:W3:Y:S01]  /*8e50*/  LDS.128 R72, [R21+0x4c0] ;  /* 0x0004c00015487984 */ /* 0x000ee20000000c00 */
[C---:B------:R-:W-:Y:S01]  /*8e60*/  FFMA R116, R112.reuse, R88, R23 ;  /* 0x0000005870747223 */ /* 0x040fe20000000017 */
[-C--:B------:R-:W-:Y:S01]  /*8e70*/  FFMA R112, R112, R84.reuse, R121 ;  /* 0x0000005470707223 */ /* 0x080fe20000000079 */
[----:B------:R-:W-:Y:S01]  /*8e80*/  FFMA R84, R104, R84, R135 ;  /* 0x0000005468547223 */ /* 0x000fe20000000087 */
[----:B------:R-:W4:Y:S01]  /*8e90*/  LDS.128 R80, [R21+0xc0] ;  /* 0x0000c00015507984 */ /* 0x000f220000000c00 */
[C---:B------:R-:W-:Y:S01]  /*8ea0*/  FFMA R23, R113.reuse, R89, R116 ;  /* 0x0000005971177223 */ /* 0x040fe20000000074 */
[----:B------:R-:W-:Y:S01]  /*8eb0*/  FFMA R113, R113, R85, R112 ;  /* 0x0000005571717223 */ /* 0x000fe20000000070 */
[C---:B------:R-:W-:Y:S01]  /*8ec0*/  FFMA R116, R114.reuse, R98, R117 ;  /* 0x0000006272747223 */ /* 0x040fe20000000075 */
[----:B------:R-:W4:Y:S01]  /*8ed0*/  LDS.128 R100, [R19.X4+UR4+0x2c0] ;  /* 0x0002c00413647984 */ /* 0x000f220008004c00 */
        /* <DEDUP_REMOVED lines=20> */
[----:B------:R-:W-:Y:S01]  /*9020*/  FFMA R98, R106, R98, R97 ;  /* 0x000000626a627223 */ /* 0x000fe20000000061 */
[-C--:B------:R-:W-:Y:S01]  /*9030*/  FFMA R127, R95, R107.reuse, R94 ;  /* 0x0000006b5f7f7223 */ /* 0x080fe2000000005e */
[C---:B--2---:R-:W-:Y:S02]  /*9040*/  FFMA R86, R108.reuse, R68, R193 ;  /* 0x000000446c567223 */ /* 0x044fe400000000c1 */
[----:B------:R-:W-:Y:S01]  /*9050*/  FFMA R125, R99, R107, R98 ;  /* 0x0000006b637d7223 */ /* 0x000fe20000000062 */
[C---:B-1----:R-:W-:Y:S01]  /*9060*/  FFMA R84, R108.reuse, R76, R191 ;  /* 0x0000004c6c547223 */ /* 0x042fe200000000bf */
[C---:B------:R-:W-:Y:S01]  /*9070*/  FFMA R89, R109.reuse, R69, R86 ;  /* 0x000000456d597223 */ /* 0x040fe20000000056 */
[----:B------:R-:W-:Y:S01]  /*9080*/  LDS.128 R104, [R19.X4+UR4+0x46c0] ;  /* 0x0046c00413687984 */ /* 0x000fe20008004c00 */
[----:B---3--:R-:W-:Y:S01]  /*9090*/  FFMA R88, R108, R72, R199 ;  /* 0x000000486c587223 */ /* 0x008fe200000000c7 */
[C---:B------:R-:W-:Y:S01]  /*90a0*/  FFMA R93, R109.reuse, R77, R84 ;  /* 0x0000004d6d5d7223 */ /* 0x040fe20000000054 */
[-C--:B------:R-:W-:Y:S01]  /*90b0*/  FFMA R92, R70, R110.reuse, R89 ;  /* 0x0000006e465c7223 */ /* 0x080fe20000000059 */
[----:B------:R-:W1:Y:S01]  /*90c0*/  LDS.128 R84, [R19.X4+UR4+0x6c0] ;  /* 0x0006c00413547984 */ /* 0x000e620008004c00 */
[----:B------:R-:W-:Y:S01]  /*90d0*/  FFMA R91, R109, R73, R88 ;  /* 0x000000496d5b7223 */ /* 0x000fe20000000058 */
[----:B------:R-:W-:Y:S01]  /*90e0*/  FFMA R88, R78, R110, R93 ;  /* 0x0000006e4e587223 */ /* 0x000fe2000000005d */
[----:B----4-:R-:W-:Y:S01]  /*90f0*/  FFMA R108, R108, R80, R175 ;  /* 0x000000506c6c7223 */ /* 0x010fe200000000af */
        /* <DEDUP_REMOVED lines=12> */
[----:B------:R-:W2:Y:S01]  /*91c0*/  LDS.128 R88, [R19.X4+UR4+0x40c0] ;  /* 0x0040c00413587984 */ /* 0x000ea20008004c00 */
        /* <DEDUP_REMOVED lines=17> */
[-C--:B------:R-:W-:Y:S01]  /*92e0*/  FFMA R96, R70, R114.reuse, R93 ;  /* 0x0000007246607223 */ /* 0x080fe2000000005d */
[-C--:B------:R-:W-:Y:S01]  /*92f0*/  FFMA R94, R74, R114.reuse, R95 ;  /* 0x000000724a5e7223 */ /* 0x080fe2000000005f */
[----:B------:R-:W-:Y:S01]  /*9300*/  FFMA R109, R109, R81, R108 ;  /* 0x000000516d6d7223 */ /* 0x000fe2000000006c */
[-C--:B------:R-:W-:Y:S01]  /*9310*/  FFMA R92, R78, R114.reuse, R113 ;  /* 0x000000724e5c7223 */ /* 0x080fe20000000071 */
        /* <DEDUP_REMOVED lines=14> */
[-C--:B------:R-:W-:Y:S01]  /*9400*/  FFMA R84, R82, R86.reuse, R97 ;  /* 0x0000005652547223 */ /* 0x080fe20000000061 */
[-C--:B------:R-:W-:Y:S01]  /*9410*/  FFMA R94, R70, R86.reuse, R93 ;  /* 0x00000056465e7223 */ /* 0x080fe2000000005d */
[-C--:B------:R-:W-:Y:S01]  /*9420*/  FFMA R92, R74, R86.reuse, R95 ;  /* 0x000000564a5c7223 */ /* 0x080fe2000000005f */
        /* <DEDUP_REMOVED lines=13> */
[-C--:B------:R-:W-:Y:S01]  /*9500*/  FFMA R88, R70, R90.reuse, R85 ;  /* 0x0000005a46587223 */ /* 0x080fe20000000055 */
[-C--:B------:R-:W-:Y:S01]  /*9510*/  FFMA R86, R74, R90.reuse, R87 ;  /* 0x0000005a4a567223 */ /* 0x080fe20000000057 */
[C---:B------:R-:W-:Y:S01]  /*9520*/  FFMA R84, R82.reuse, R90, R93 ;  /* 0x0000005a52547223 */ /* 0x040fe2000000005d */
[----:B------:R-:W-:Y:S01]  /*9530*/  FFMA R110, R82, R110, R109 ;  /* 0x0000006e526e7223 */ /* 0x000fe2000000006d */
[C---:B------:R-:W-:Y:S01]  /*9540*/  FFMA R133, R91.reuse, R71, R88 ;  /* 0x000000475b857223 */ /* 0x040fe20000000058 */
[C---:B------:R-:W-:Y:S01]  /*9550*/  FFMA R137, R91.reuse, R75, R86 ;  /* 0x0000004b5b897223 */ /* 0x040fe20000000056 */
[C---:B---3--:R-:W-:Y:S01]  /*9560*/  FFMA R86, R100.reuse, R76, R131 ;  /* 0x0000004c64567223 */ /* 0x048fe20000000083 */
        /* <DEDUP_REMOVED lines=8> */
[----:B------:R-:W-:Y:S01]  /*95f0*/  FFMA R193, R111, R83, R110 ;  /* 0x000000536fc17223 */ /* 0x000fe2000000006e */
[----:B------:R-:W-:Y:S01]  /*9600*/  FFMA R101, R101, R69, R100 ;  /* 0x0000004565657223 */ /* 0x000fe20000000064 */
[-C--:B------:R-:W-:Y:S01]  /*9610*/  FFMA R116, R78, R102.reuse, R87 ;  /* 0x000000664e747223 */ /* 0x080fe20000000057 */
[-C--:B------:R-:W-:Y:S01]  /*9620*/  FFMA R118, R74, R102.reuse, R85 ;  /* 0x000000664a767223 */ /* 0x080fe20000000055 */
[----:B------:R-:W-:Y:S01]  /*9630*/  LDS.128 R108, [R19.X4+UR4+0xd0] ;  /* 0x0000d004136c7984 */ /* 0x000fe20008004c00 */
[-C--:B------:R-:W-:Y:S01]  /*9640*/  FFMA R100, R82, R102.reuse, R89 ;  /* 0x0000006652647223 */ /* 0x080fe20000000059 */
        /* <DEDUP_REMOVED lines=17> */
[-C--:B------:R-:W-:Y:S01]  /*9760*/  FFMA R116, R74, R114.reuse, R117 ;  /* 0x000000724a747223 */ /* 0x080fe20000000075 */
[----:B------:R-:W4:Y:S01]  /*9770*/  LDS.128 R100, [R19.X4+UR4+0x2d0] ;  /* 0x0002d00413647984 */ /* 0x000f220008004c00 */
[----:B------:R-:W-:Y:S01]  /*9780*/  FFMA R113, R113, R81, R112 ;  /* 0x0000005171717223 */ /* 0x000fe20000000070 */
[-C--:B------:R-:W-:Y:S01]  /*9790*/  FFMA R118, R70, R114.reuse, R23 ;  /* 0x0000007246767223 */ /* 0x080fe20000000017 */
[----:B------:R-:W-:Y:S01]  /*97a0*/  FFMA R112, R78, R114, R119 ;  /* 0x000000724e707223 */ /* 0x000fe20000000077 */
[----:B------:R-:W-:Y:S01]  /*97b0*/  FFMA R68, R104, R68, R123 ;  /* 0x0000004468447223 */ /* 0x000fe2000000007b */
[----:B------:R-:W-:Y:S01]  /*97c0*/  FFMA R114, R82, R114, R113 ;  /* 0x0000007252727223 */ /* 0x000fe20000000071 */
[C---:B------:R-:W-:Y:S01]  /*97d0*/  FFMA R23, R115.reuse, R71, R118 ;  /* 0x0000004773177223 */ /* 0x040fe20000000076 */
[----:B------:R-:W-:Y:S01]  /*97e0*/  FFMA R117, R115, R75, R116 ;  /* 0x0000004b73757223 */ /* 0x000fe20000000074 */
[----:B------:R-:W-:Y:S01]  /*97f0*/  FFMA R69, R105, R69, R68 ;  /* 0x0000004569457223 */ /* 0x000fe20000000044 */
[C---:B------:R-:W-:Y:S01]  /*9800*/  FFMA R119, R115.reuse, R79, R112 ;  /* 0x0000004f73777223 */ /* 0x040fe20000000070 */
        /* <DEDUP_REMOVED lines=121> */
[----:B------:R-:W-:Y:S01]  /*9fa0*/  FFMA R129, R103, R87, R116 ;  /* 0x0000005767817223 */ /* 0x000fe20000000074 */
[----:B------:R-:W4:Y:S01]  /*9fb0*/  LDS.128 R72, [R21+0x4e0] ;  /* 0x0004e00015487984 */ /* 0x000f220000000c00 */
[C---:B------:R-:W-:Y:S01]  /*9fc0*/  FFMA R117, R113.reuse, R89, R102 ;  /* 0x0000005971757223 */ /* 0x040fe20000000066 */
[----:B------:R-:W-:Y:S01]  /*9fd0*/  FFMA R119, R113, R85, R100 ;  /* 0x0000005571777223 */ /* 0x000fe20000000064 */
[C---:B------:R-:W-:Y:S01]  /*9fe0*/  FFMA R116, R112.reuse, R96, R23 ;  /* 0x0000006070747223 */ /* 0x040fe20000000017 */
[----:B------:R-:W4:Y:S01]  /*9ff0*/  LDS.128 R100, [R19.X4+UR4+0x2e0] ;  /* 0x0002e00413647984 */ /* 0x000f220008004c00 */
[----:B------:R-:W-:-:S02]  /*a000*/  FFMA R112, R112, R92, R121 ;  /* 0x0000005c70707223 */ /* 0x000fc40000000079 */
[C---:B------:R-:W-:Y:S01]  /*a010*/  FFMA R23, R113.reuse, R97, R116 ;  /* 0x0000006171177223 */ /* 0x040fe20000000074 */
[----:B------:R-:W4:Y:S01]  /*a020*/  LDS.128 R80, [R21+0x6e0] ;  /* 0x0006e00015507984 */ /* 0x000f220000000c00 */
        /* <DEDUP_REMOVED lines=9> */
[----:B------:R-:W-:Y:S01]  /*a0c0*/  FFMA R85, R105, R85, R84 ;  /* 0x0000005569557223 */ /* 0x000fe20000000054 */
        /* <DEDUP_REMOVED lines=12> */
[----:B---3--:R-:W-:Y:S01]  /*a190*/  FFMA R86, R108, R68, R175 ;  /* 0x000000446c567223 */ /* 0x008fe200000000af */
[C---:B------:R-:W-:Y:S01]  /*a1a0*/  FFMA R125, R107.reuse, R91, R90 ;  /* 0x0000005b6b7d7223 */ /* 0x040fe2000000005a */
[----:B------:R-:W-:Y:S01]  /*a1b0*/  FFMA R98, R106, R98, R97 ;  /* 0x000000626a627223 */ /* 0x000fe20000000061 */
[----:B------:R-:W-:Y:S01]  /*a1c0*/  FFMA R135, R107, R95, R94 ;  /* 0x0000005f6b877223 */ /* 0x000fe2000000005e */
[C---:B-1----:R-:W-:Y:S01]  /*a1d0*/  FFMA R84, R108.reuse, R76, R187 ;  /* 0x0000004c6c547223 */ /* 0x042fe200000000bb */
[----:B------:R-:W-:Y:S01]  /*a1e0*/  FFMA R91, R109, R69, R86 ;  /* 0x000000456d5b7223 */ /* 0x000fe20000000056 */
[----:B------:R-:W-:Y:S01]  /*a1f0*/  FFMA R123, R107, R99, R98 ;  /* 0x000000636b7b7223 */ /* 0x000fe20000000062 */
[----:B----4-:R-:W-:Y:S01]  /*a200*/  FFMA R88, R108, R72, R191 ;  /* 0x000000486c587223 */ /* 0x010fe200000000bf */
[C---:B------:R-:W-:Y:S01]  /*a210*/  FFMA R93, R109.reuse, R77, R84 ;  /* 0x0000004d6d5d7223 */ /* 0x040fe20000000054 */
[C---:B------:R-:W-:Y:S01]  /*a220*/  FFMA R90, R110.reuse, R70, R91 ;  /* 0x000000466e5a7223 */ /* 0x040fe2000000005b */
[----:B------:R-:W1:Y:S01]  /*a230*/  LDS.128 R84, [R19.X4+UR4+0x6e0] ;  /* 0x0006e00413547984 */ /* 0x000e620008004c00 */
        /* <DEDUP_REMOVED lines=17> */
[C---:B------:R-:W-:Y:S01]  /*a350*/  FFMA R189, R103.reuse, R75, R94 ;  /* 0x0000004b67bd7223 */ /* 0x040fe2000000005e */
[C---:B------:R-:W-:Y:S01]  /*a360*/  FFMA R96, R102.reuse, R82, R93 ;  /* 0x0000005266607223 */ /* 0x040fe2000000005d */
[----:B------:R-:W-:Y:S01]  /*a370*/  FFMA R102, R102, R78, R101 ;  /* 0x0000004e66667223 */ /* 0x000fe20000000065 */
[C---:B------:R-:W-:Y:S01]  /*a380*/  FFMA R193, R103.reuse, R71, R92 ;  /* 0x0000004767c17223 */ /* 0x040fe2000000005c */
[C---:B--2---:R-:W-:Y:S01]  /*a390*/  FFMA R94, R112.reuse, R72, R181 ;  /* 0x00000048705e7223 */ /* 0x044fe200000000b5 */
[C---:B------:R-:W-:Y:S01]  /*a3a0*/  FFMA R195, R103.reuse, R83, R96 ;  /* 0x0000005367c37223 */ /* 0x040fe20000000060 */
[----:B------:R-:W-:Y:S01]  /*a3b0*/  FFMA R197, R103, R79, R102 ;  /* 0x0000004f67c57223 */ /* 0x000fe20000000066 */
        /* <DEDUP_REMOVED lines=44> */
[----:B------:R-:W3:Y:S01]  /*a680*/  LDS.128 R104, [R19.X4+UR4+0x46e0] ;  /* 0x0046e00413687984 */ /* 0x000ee20008004c00 */
[----:B------:R-:W-:Y:S01]  /*a690*/  FFMA R84, R90, R78, R93 ;  /* 0x0000004e5a547223 */ /* 0x000fe2000000005d */
[C---:B------:R-:W-:Y:S01]  /*a6a0*/  FFMA R133, R91.reuse, R83, R88 ;  /* 0x000000535b857223 */ /* 0x040fe20000000058 */
[----:B------:R-:W-:Y:S01]  /*a6b0*/  FFMA R137, R91, R75, R86 ;  /* 0x0000004b5b897223 */ /* 0x000fe20000000056 */
[----:B------:R-:W-:Y:S01]  /*a6c0*/  FFMA R109, R109, R81, R108 ;  /* 0x000000516d6d7223 */ /* 0x000fe2000000006c */
[C---:B--2---:R-:W-:Y:S01]  /*a6d0*/  FFMA R86, R100.reuse, R68, R129 ;  /* 0x0000004464567223 */ /* 0x044fe20000000081 */
        /* <DEDUP_REMOVED lines=35> */
[C---:B------:R-:W-:Y:S01]  /*a910*/  FFMA R118, R114.reuse, R82, R23 ;  /* 0x0000005272767223 */ /* 0x040fe20000000017 */
[----:B------:R-:W-:Y:S01]  /*a920*/  FFMA R112, R114, R70, R119 ;  /* 0x0000004672707223 */ /* 0x000fe20000000077 */
[----:B---3--:R-:W-:Y:S01]  /*a930*/  FFMA R68, R104, R68, R127 ;  /* 0x0000004468447223 */ /* 0x008fe2000000007f */
[----:B------:R-:W-:Y:S01]  /*a940*/  FFMA R114, R114, R78, R113 ;  /* 0x0000004e72727223 */ /* 0x000fe20000000071 */
[C---:B------:R-:W-:Y:S01]  /*a950*/  FFMA R117, R115.reuse, R83, R118 ;  /* 0x0000005373757223 */ /* 0x040fe20000000076 */
[----:B------:R-:W-:Y:S01]  /*a960*/  FFMA R23, R115, R75, R116 ;  /* 0x0000004b73177223 */ /* 0x000fe20000000074 */
        /* <DEDUP_REMOVED lines=49> */
[C---:B---3--:R-:W-:Y:S01]  /*ac80*/  FFMA R80, R112.reuse, R96, R181 ;  /* 0x0000006070507223 */ /* 0x048fe200000000b5 */
        /* <DEDUP_REMOVED lines=86> */
[----:B--2---:R-:W-:Y:S01]  /*b1f0*/  FFMA R84, R104, R84, R127 ;  /* 0x0000005468547223 */ /* 0x004fe2000000007f */
[----:B------:R-:W-:Y:S01]  /*b200*/  FFMA R114, R114, R94, R113 ;  /* 0x0000005e72727223 */ /* 0x000fe20000000071 */
[C---:B------:R-:W-:Y:S01]  /*b210*/  FFMA R23, R115.reuse, R99, R118 ;  /* 0x0000006373177223 */ /* 0x040fe20000000076 */
        /* <DEDUP_REMOVED lines=141> */
[----:B------:R-:W-:Y:S01]  /*baf0*/  FFMA R23, R115, R71, R112 ;  /* 0x0000004773177223 */ /* 0x000fe20000000070 */
[----:B------:R-:W-:Y:S01]  /*bb00*/  FFMA R69, R105, R69, R68 ;  /* 0x0000004569457223 */ /* 0x000fe20000000044 */
        /* <DEDUP_REMOVED lines=12> */
[----:B--2---:R-:W-:Y:S01]  /*bbd0*/  FFMA R70, R108, R84, R191 ;  /* 0x000000546c467223 */ /* 0x004fe200000000bf */
        /* <DEDUP_REMOVED lines=33> */
[----:B------:R-:W-:Y:S01]  /*bdf0*/  FFMA R193, R103, R95, R102 ;  /* 0x0000005f67c17223 */ /* 0x000fe20000000066 */
        /* <DEDUP_REMOVED lines=45> */
[----:B------:R-:W2:Y:S01]  /*c0d0*/  LDS.128 R104, [R19.X4+UR4+0x4710] ;  /* 0x0047100413687984 */ /* 0x000ea20008004c00 */
[C---:B------:R-:W-:Y:S01]  /*c0e0*/  FFMA R137, R75.reuse, R99, R72 ;  /* 0x000000634b897223 */ /* 0x040fe20000000048 */
[C---:B------:R-:W-:Y:S01]  /*c0f0*/  FFMA R143, R75.reuse, R91, R70 ;  /* 0x0000005b4b8f7223 */ /* 0x040fe20000000046 */
[----:B------:R-:W-:Y:S01]  /*c100*/  FFMA R171, R75, R95, R68 ;  /* 0x0000005f4bab7223 */ /* 0x000fe20000000044 */
[----:B------:R-:W-:Y:S01]  /*c110*/  FFMA R109, R109, R97, R108 ;  /* 0x000000616d6d7223 */ /* 0x000fe2000000006c */
[C---:B---3--:R-:W-:Y:S01]  /*c120*/  FFMA R68, R100.reuse, R92, R141 ;  /* 0x0000005c64447223 */ /* 0x048fe2000000008d */
        /* <DEDUP_REMOVED lines=22> */
[----:B------:R-:W3:Y:S01]  /*c290*/  LDS.128 R72, [R21+0x320] ;  /* 0x0003200015487984 */ /* 0x000ee20000000c00 */
[C---:B------:R-:W-:Y:S01]  /*c2a0*/  FFMA R116, R112.reuse, R96, R119 ;  /* 0x0000006070747223 */ /* 0x040fe20000000077 */
[----:B------:R-:W-:Y:S01]  /*c2b0*/  FFMA R131, R103, R91, R118 ;  /* 0x0000005b67837223 */ /* 0x000fe20000000076 */
[C---:B------:R-:W-:Y:S01]  /*c2c0*/  FFMA R117, R113.reuse, R89, R102 ;  /* 0x0000005971757223 */ /* 0x040fe20000000066 */
[----:B------:R-:W4:Y:S01]  /*c2d0*/  LDS.128 R76, [R21+0x520] ;  /* 0x00052000154c7984 */ /* 0x000f220000000c00 */
[C---:B------:R-:W-:Y:S01]  /*c2e0*/  FFMA R119, R113.reuse, R85, R100 ;  /* 0x0000005571777223 */ /* 0x040fe20000000064 */
[----:B------:R-:W-:Y:S01]  /*c2f0*/  FFMA R112, R112, R92, R121 ;  /* 0x0000005c70707223 */ /* 0x000fe20000000079 */
[C---:B------:R-:W-:Y:S01]  /*c300*/  FFMA R23, R113.reuse, R97, R116 ;  /* 0x0000006171177223 */ /* 0x040fe20000000074 */
[----:B------:R-:W4:Y:S01]  /*c310*/  LDS.128 R100, [R19.X4+UR4+0x320] ;  /* 0x0003200413647984 */ /* 0x000f220008004c00 */
[C---:B------:R-:W-:Y:S01]  /*c320*/  FFMA R116, R114.reuse, R90, R117 ;  /* 0x0000005a72747223 */ /* 0x040fe20000000075 */
[----:B------:R-:W-:Y:S01]  /*c330*/  FFMA R113, R113, R93, R112 ;  /* 0x0000005d71717223 */ /* 0x000fe20000000070 */
[C---:B------:R-:W-:Y:S01]  /*c340*/  FFMA R118, R114.reuse, R98, R23 ;  /* 0x0000006272767223 */ /* 0x040fe20000000017 */
[----:B------:R-:W4:Y:S01]  /*c350*/  LDS.128 R80, [R21+0x720] ;  /* 0x0007200015507984 */ /* 0x000f220000000c00 */
        /* <DEDUP_REMOVED lines=19> */
[C---:B------:R-:W-:Y:S01]  /*c490*/  FFMA R125, R107.reuse, R91, R90 ;  /* 0x0000005b6b7d7223 */ /* 0x040fe2000000005a */
[----:B------:R-:W-:Y:S01]  /*c4a0*/  FFMA R98, R106, R98, R97 ;  /* 0x000000626a627223 */ /* 0x000fe20000000061 */
[C---:B-1----:R-:W-:Y:S01]  /*c4b0*/  FFMA R84, R108.reuse, R68, R197 ;  /* 0x000000446c547223 */ /* 0x042fe200000000c5 */
[C---:B------:R-:W-:Y:S02]  /*c4c0*/  FFMA R127, R107.reuse, R95, R94 ;  /* 0x0000005f6b7f7223 */ /* 0x040fe4000000005e */
[----:B------:R-:W-:Y:S01]  /*c4d0*/  FFMA R123, R107, R99, R98 ;  /* 0x000000636b7b7223 */ /* 0x000fe20000000062 */
[C---:B---3--:R-:W-:Y:S01]  /*c4e0*/  FFMA R86, R108.reuse, R72, R175 ;  /* 0x000000486c567223 */ /* 0x048fe200000000af */
[C---:B------:R-:W-:Y:S01]  /*c4f0*/  FFMA R93, R109.reuse, R69, R84 ;  /* 0x000000456d5d7223 */ /* 0x040fe20000000054 */
[----:B------:R-:W-:Y:S01]  /*c500*/  LDS.128 R104, [R19.X4+UR4+0x4720] ;  /* 0x0047200413687984 */ /* 0x000fe20008004c00 */
[----:B----4-:R-:W-:Y:S01]  /*c510*/  FFMA R88, R108, R76, R191 ;  /* 0x0000004c6c587223 */ /* 0x010fe200000000bf */
[----:B------:R-:W-:-:S02]  /*c520*/  FFMA R91, R109, R73, R86 ;  /* 0x000000496d5b7223 */ /* 0x000fc40000000056 */
[----:B------:R-:W1:Y:S01]  /*c530*/  LDS.128 R84, [R19.X4+UR4+0x720] ;  /* 0x0007200413547984 */ /* 0x000e620008004c00 */
[----:B------:R-:W-:Y:S01]  /*c540*/  FFMA R89, R109, R77, R88 ;  /* 0x0000004d6d597223 */ /* 0x000fe20000000058 */
[C---:B------:R-:W-:Y:S01]  /*c550*/  FFMA R88, R110.reuse, R70, R93 ;  /* 0x000000466e587223 */ /* 0x040fe2000000005d */
[C---:B------:R-:W-:Y:S02]  /*c560*/  FFMA R90, R110.reuse, R74, R91 ;  /* 0x0000004a6e5a7223 */ /* 0x040fe4000000005b */
        /* <DEDUP_REMOVED lines=380> */
[----:B------:R-:W4:Y:S01]  /*dd30*/  LDS.128 R96, [R21+0x750] ;  /* 0x0007500015607984 */ /* 0x000f220000000c00 */
[----:B------:R-:W-:-:S02]  /*dd40*/  FFMA R112, R112, R76, R121 ;  /* 0x0000004c70707223 */ /* 0x000fc40000000079 */
[C---:B------:R-:W-:Y:S01]  /*dd50*/  FFMA R23, R113.reuse, R81, R116 ;  /* 0x0000005171177223 */ /* 0x040fe20000000074 */
[----:B------:R-:W4:Y:S01]  /*dd60*/  LDS.128 R100, [R19.X4+UR4+0x350] ;  /* 0x0003500413647984 */ /* 0x000f220008004c00 */
        /* <DEDUP_REMOVED lines=698> */
[----:B------:R-:W4:Y:S01]  /*10910*/  LDS.128 R100, [R19.X4+UR4+0x3a0] ;  /* 0x0003a00413647984 */ /* 0x000f220008004c00 */
[----:B------:R-:W-:Y:S01]  /*10920*/  FFMA R113, R113, R93, R112 ;  /* 0x0000005d71717223 */ /* 0x000fe20000000070 */
[C---:B------:R-:W-:Y:S01]  /*10930*/  FFMA R116, R114.reuse, R90, R117 ;  /* 0x0000005a72747223 */ /* 0x040fe20000000075 */
[C---:B------:R-:W-:Y:S01]  /*10940*/  FFMA R118, R114.reuse, R98, R23 ;  /* 0x0000006272767223 */ /* 0x040fe20000000017 */
[C---:B------:R-:W-:Y:S01]  /*10950*/  FFMA R112, R114.reuse, R86, R119 ;  /* 0x0000005672707223 */ /* 0x040fe20000000077 */
[----:B------:R-:W-:Y:S01]  /*10960*/  FFMA R114, R114, R94, R113 ;  /* 0x0000005e72727223 */ /* 0x000fe20000000071 */
[----:B------:R-:W4:Y:S01]  /*10970*/  LDS.128 R76, [R21+0x7a0] ;  /* 0x0007a000154c7984 */ /* 0x000f220000000c00 */
        /* <DEDUP_REMOVED lines=19> */
[----:B------:R-:W-:Y:S01]  /*10ab0*/  LDS.128 R120, [R21+0x5b0] ;  /* 0x0005b00015787984 */ /* 0x000fe20000000c00 */
[C---:B-1----:R-:W-:Y:S01]  /*10ac0*/  FFMA R86, R108.reuse, R80, R191 ;  /* 0x000000506c567223 */ /* 0x042fe200000000bf */
[C---:B------:R-:W-:Y:S01]  /*10ad0*/  FFMA R105, R107.reuse, R99, R98 ;  /* 0x000000636b697223 */ /* 0x040fe20000000062 */
[----:B------:R-:W-:Y:S01]  /*10ae0*/  FFMA R107, R107, R95, R94 ;  /* 0x0000005f6b6b7223 */ /* 0x000fe2000000005e */
[----:B------:R-:W-:Y:S01]  /*10af0*/  LDS.128 R96, [R19.X4+UR4+0x41a0] ;  /* 0x0041a00413607984 */ /* 0x000fe20008004c00 */
[----:B---3--:R-:W-:Y:S01]  /*10b00*/  FFMA R88, R108, R72, R193 ;  /* 0x000000486c587223 */ /* 0x008fe200000000c1 */
[----:B------:R-:W-:-:S02]  /*10b10*/  FFMA R87, R109, R81, R86 ;  /* 0x000000516d577223 */ /* 0x000fc40000000056 */
[----:B------:R-:W-:Y:S01]  /*10b20*/  LDS.128 R116, [R21+0x7b0] ;  /* 0x0007b00015747984 */ /* 0x000fe20000000c00 */
        /* <DEDUP_REMOVED lines=16> */
[C---:B------:R-:W-:Y:S01]  /*10c30*/  FFMA R85, R101.reuse, R77, R92 ;  /* 0x0000004d65557223 */ /* 0x040fe2000000005c */
[C---:B------:R-:W-:Y:S01]  /*10c40*/  FFMA R93, R101.reuse, R81, R84 ;  /* 0x00000051655d7223 */ /* 0x040fe20000000054 */
[----:B------:R-:W-:Y:S01]  /*10c50*/  FFMA R101, R101, R69, R100 ;  /* 0x0000004565657223 */ /* 0x000fe20000000064 */
[----:B------:R-:W-:Y:S01]  /*10c60*/  FFMA R185, R103, R75, R86 ;  /* 0x0000004b67b97223 */ /* 0x000fe20000000056 */
[----:B--2---:R-:W-:Y:S01]  /*10c70*/  FFMA R86, R112, R72, R179 ;  /* 0x0000004870567223 */ /* 0x004fe200000000b3 */
[C---:B------:R-:W-:Y:S01]  /*10c80*/  FFMA R84, R102.reuse, R82, R93 ;  /* 0x0000005266547223 */ /* 0x040fe2000000005d */
        /* <DEDUP_REMOVED lines=12> */
[----:B------:R-:W-:Y:S01]  /*10d50*/  FFMA R92, R114, R82, R101 ;  /* 0x00000052725c7223 */ /* 0x000fe20000000065 */
[C---:B------:R-:W-:Y:S01]  /*10d60*/  FFMA R175, R115.reuse, R75, R94 ;  /* 0x0000004b73af7223 */ /* 0x040fe2000000005e */
[----:B------:R-:W-:Y:S01]  /*10d70*/  FFMA R108, R108, R76, R197 ;  /* 0x0000004c6c6c7223 */ /* 0x000fe200000000c5 */
[----:B------:R-:W-:Y:S01]  /*10d80*/  FFMA R100, R114, R78, R93 ;  /* 0x0000004e72647223 */ /* 0x000fe2000000005d */
[----:B------:R-:W-:Y:S01]  /*10d90*/  FFMA R177, R115, R83, R92 ;  /* 0x0000005373b17223 */ /* 0x000fe2000000005c */
[-C--:B------:R-:W-:Y:S01]  /*10da0*/  FFMA R112, R112, R68.reuse, R181 ;  /* 0x0000004470707223 */ /* 0x080fe200000000b5 */
[----:B------:R-:W-:Y:S01]  /*10db0*/  FFMA R109, R109, R77, R108 ;  /* 0x0000004d6d6d7223 */ /* 0x000fe2000000006c */
[----:B------:R-:W-:Y:S01]  /*10dc0*/  FFMA R179, R115, R79, R100 ;  /* 0x0000004f73b37223 */ /* 0x000fe20000000064 */
[C---:B-1----:R-:W-:Y:S01]  /*10dd0*/  FFMA R92, R88.reuse, R68, R173 ;  /* 0x00000044585c7223 */ /* 0x042fe200000000ad */
        /* <DEDUP_REMOVED lines=25> */
[----:B------:R-:W3:Y:S01]  /*10f70*/  LDS.128 R92, [R19.X4+UR4+0x47a0] ;  /* 0x0047a004135c7984 */ /* 0x000ee20008004c00 */
[C---:B------:R-:W-:Y:S01]  /*10f80*/  FFMA R96, R98.reuse, R78, R89 ;  /* 0x0000004e62607223 */ /* 0x040fe20000000059 */
[----:B------:R-:W-:Y:S01]  /*10f90*/  FFMA R90, R98, R74, R91 ;  /* 0x0000004a625a7223 */ /* 0x000fe2000000005b */
[----:B------:R-:W-:Y:S01]  /*10fa0*/  FFMA R211, R99, R71, R88 ;  /* 0x0000004763d37223 */ /* 0x000fe20000000058 */
[----:B------:R-:W-:Y:S01]  /*10fb0*/  FFMA R113, R113, R69, R112 ;  /* 0x0000004571717223 */ /* 0x000fe20000000070 */
[----:B--2---:R-:W-:Y:S01]  /*10fc0*/  FFMA R88, R84, R68, R201 ;  /* 0x0000004454587223 */ /* 0x004fe200000000c9 */
[C---:B------:R-:W-:Y:S01]  /*10fd0*/  FFMA R209, R99.reuse, R79, R96 ;  /* 0x0000004f63d17223 */ /* 0x040fe20000000060 */
[----:B------:R-:W-:Y:S01]  /*10fe0*/  FFMA R207, R99, R75, R90 ;  /* 0x0000004b63cf7223 */ /* 0x000fe2000000005a */
[----:B------:R-:W-:Y:S01]  /*10ff0*/  FFMA R98, R98, R82, R97 ;  /* 0x0000005262627223 */ /* 0x000fe20000000061 */
        /* <DEDUP_REMOVED lines=11> */
[-C--:B------:R-:W-:Y:S01]  /*110b0*/  FFMA R203, R99, R83.reuse, R98 ;  /* 0x0000005363cb7223 */ /* 0x080fe20000000062 */
[C---:B------:R-:W-:Y:S01]  /*110c0*/  FFMA R84, R86.reuse, R70, R97 ;  /* 0x0000004656547223 */ /* 0x040fe20000000061 */
[----:B------:R-:W-:Y:S01]  /*110d0*/  LDS.128 R112, [R21+0x3b0] ;  /* 0x0003b00015707984 */ /* 0x000fe20000000c00 */
[C---:B------:R-:W-:Y:S01]  /*110e0*/  FFMA R88, R86.reuse, R82, R91 ;  /* 0x0000005256587223 */ /* 0x040fe2000000005b */
[C---:B------:R-:W-:Y:S01]  /*110f0*/  FFMA R90, R86.reuse, R74, R89 ;  /* 0x0000004a565a7223 */ /* 0x040fe20000000059 */
[----:B------:R-:W-:Y:S01]  /*11100*/  FFMA R86, R86, R78, R85 ;  /* 0x0000004e56567223 */ /* 0x000fe20000000055 */
[----:B------:R-:W2:Y:S01]  /*11110*/  LDS.128 R96, [R19.X4+UR4+0x1b0] ;  /* 0x0001b00413607984 */ /* 0x000ea20008004c00 */
[C---:B------:R-:W-:Y:S01]  /*11120*/  FFMA R143, R87.reuse, R83, R88 ;  /* 0x00000053578f7223 */ /* 0x040fe20000000058 */
[C---:B-1----:R-:W-:Y:S01]  /*11130*/  FFMA R88, R100.reuse, R76, R129 ;  /* 0x0000004c64587223 */ /* 0x042fe20000000081 */
[C---:B------:R-:W-:Y:S01]  /*11140*/  FFMA R169, R87.reuse, R79, R86 ;  /* 0x0000004f57a97223 */ /* 0x040fe20000000056 */
[----:B------:R-:W1:Y:S01]  /*11150*/  LDS.128 R108, [R21+0x1b0] ;  /* 0x0001b000156c7984 */ /* 0x000e620000000c00 */
[C---:B------:R-:W-:Y:S01]  /*11160*/  FFMA R171, R87.reuse, R71, R84 ;  /* 0x0000004757ab7223 */ /* 0x040fe20000000054 */
[C---:B------:R-:W-:Y:S01]  /*11170*/  FFMA R86, R100.reuse, R72, R23 ;  /* 0x0000004864567223 */ /* 0x040fe20000000017 */
[----:B------:R-:W-:Y:S01]  /*11180*/  FFMA R141, R87, R75, R90 ;  /* 0x0000004b578d7223 */ /* 0x000fe2000000005a */
[C---:B------:R-:W-:Y:S01]  /*11190*/  FFMA R84, R100.reuse, R80, R131 ;  /* 0x0000005064547223 */ /* 0x040fe20000000083 */
[C---:B------:R-:W-:Y:S01]  /*111a0*/  FFMA R23, R101.reuse, R77, R88 ;  /* 0x0000004d65177223 */ /* 0x040fe20000000058 */
[-C--:B------:R-:W-:Y:S01]  /*111b0*/  FFMA R100, R100, R68.reuse, R133 ;  /* 0x0000004464647223 */ /* 0x080fe20000000085 */
[----:B------:R-:W4:Y:S01]  /*111c0*/  LDS.128 R88, [R19.X4+UR4+0x3b0] ;  /* 0x0003b00413587984 */ /* 0x000f220008004c00 */
[C---:B------:R-:W-:Y:S01]  /*111d0*/  FFMA R85, R101.reuse, R73, R86 ;  /* 0x0000004965557223 */ /* 0x040fe20000000056 */
[C---:B------:R-:W-:Y:S01]  /*111e0*/  FFMA R87, R101.reuse, R81, R84 ;  /* 0x0000005165577223 */ /* 0x040fe20000000054 */
[-C--:B------:R-:W-:Y:S01]  /*111f0*/  FFMA R101, R101, R69.reuse, R100 ;  /* 0x0000004565657223 */ /* 0x080fe20000000064 */
[----:B---3--:R-:W-:Y:S01]  /*11200*/  FFMA R68, R92, R68, R107 ;  /* 0x000000445c447223 */ /* 0x008fe2000000006b */
[C---:B------:R-:W-:Y:S01]  /*11210*/  FFMA R86, R102.reuse, R74, R85 ;  /* 0x0000004a66567223 */ /* 0x040fe20000000055 */
[C---:B------:R-:W-:Y:S01]  /*11220*/  FFMA R84, R102.reuse, R82, R87 ;  /* 0x0000005266547223 */ /* 0x040fe20000000057 */
        /* <DEDUP_REMOVED lines=17> */
[----:B------:R-:W-:-:S02]  /*11340*/  FFMA R139, R95, R75, R74 ;  /* 0x0000004b5f8b7223 */ /* 0x000fc4000000004a */
[----:B------:R-:W-:Y:S01]  /*11350*/  FFMA R81, R93, R81, R80 ;  /* 0x000000515d517223 */ /* 0x000fe20000000050 */
[----:B------:R-:W-:Y:S01]  /*11360*/  FFMA R135, R95, R79, R78 ;  /* 0x0000004f5f877223 */ /* 0x000fe2000000004e */
[C---:B--2---:R-:W-:Y:S01]  /*11370*/  FFMA R70, R96.reuse, R112, R191 ;  /* 0x0000007060467223 */ /* 0x044fe200000000bf */
[----:B------:R-:W-:Y:S01]  /*11380*/  FFMA R72, R96, R120, R195 ;  /* 0x0000007860487223 */ /* 0x000fe200000000c3 */
[----:B------:R-:W-:Y:S01]  /*11390*/  FFMA R82, R94, R82, R81 ;  /* 0x000000525e527223 */ /* 0x000fe20000000051 */
[C---:B-1----:R-:W-:Y:S01]  /*113a0*/  FFMA R68, R96.reuse, R108, R193 ;  /* 0x0000006c60447223 */ /* 0x042fe200000000c1 */
[C---:B------:R-:W-:Y:S01]  /*113b0*/  FFMA R75, R97.reuse, R113, R70 ;  /* 0x00000071614b7223 */ /* 0x040fe20000000046 */
[C---:B------:R-:W-:Y:S01]  /*113c0*/  FFMA R73, R97.reuse, R121, R72 ;  /* 0x0000007961497223 */ /* 0x040fe20000000048 */
[----:B------:R-:W-:Y:S01]  /*113d0*/  FFMA R96, R96, R116, R197 ;  /* 0x0000007460607223 */ /* 0x000fe200000000c5 */
[----:B------:R-:W-:Y:S01]  /*113e0*/  FFMA R77, R97, R109, R68 ;  /* 0x0000006d614d7223 */ /* 0x000fe20000000044 */
[C---:B------:R-:W-:Y:S01]  /*113f0*/  FFMA R74, R98.reuse, R114, R75 ;  /* 0x00000072624a7223 */ /* 0x040fe2000000004b */
[----:B------:R-:W1:Y:S01]  /*11400*/  LDS.128 R68, [R19.X4+UR4+0x7b0] ;  /* 0x0007b00413447984 */ /* 0x000e620008004c00 */
[C---:B------:R-:W-:Y:S01]  /*11410*/  FFMA R76, R98.reuse, R122, R73 ;  /* 0x0000007a624c7223 */ /* 0x040fe20000000049 */
[----:B------:R-:W-:Y:S01]  /*11420*/  FFMA R72, R98, R110, R77 ;  /* 0x0000006e62487223 */ /* 0x000fe2000000004d */
[----:B------:R-:W-:Y:S01]  /*11430*/  FFMA R133, R95, R83, R82 ;  /* 0x000000535f857223 */ /* 0x000fe20000000052 */
[C---:B------:R-:W-:Y:S01]  /*11440*/  FFMA R193, R99.reuse, R115, R74 ;  /* 0x0000007363c17223 */ /* 0x040fe2000000004a */
[C---:B------:R-:W-:Y:S01]  /*11450*/  FFMA R197, R99.reuse, R123, R76 ;  /* 0x0000007b63c57223 */ /* 0x040fe2000000004c */
[----:B------:R-:W-:Y:S01]  /*11460*/  FFMA R107, R99, R111, R72 ;  /* 0x0000006f636b7223 */ /* 0x000fe20000000048 */
[C---:B----4-:R-:W-:Y:S01]  /*11470*/  FFMA R76, R88.reuse, R116, R183 ;  /* 0x00000074584c7223 */ /* 0x050fe200000000b7 */
[C---:B------:R-:W-:Y:S01]  /*11480*/  FFMA R74, R88.reuse, R120, R185 ;  /* 0x00000078584a7223 */ /* 0x040fe200000000b9 */
[C---:B------:R-:W-:Y:S01]  /*11490*/  FFMA R72, R88.reuse, R112, R187 ;  /* 0x0000007058487223 */ /* 0x040fe200000000bb */
        /* <DEDUP_REMOVED lines=11> */
[----:B------:R-:W-:Y:S01]  /*11550*/  FFMA R105, R91, R115, R72 ;  /* 0x000000735b697223 */ /* 0x000fe20000000048 */
[C---:B---3--:R-:W-:Y:S01]  /*11560*/  FFMA R72, R84.reuse, R108, R181 ;  /* 0x0000006c54487223 */ /* 0x048fe200000000b5 */
[C---:B------:R-:W-:Y:S01]  /*11570*/  FFMA R76, R84.reuse, R116, R179 ;  /* 0x00000074544c7223 */ /* 0x040fe200000000b3 */
[----:B------:R-:W-:Y:S01]  /*11580*/  FFMA R74, R84, R120, R175 ;  /* 0x00000078544a7223 */ /* 0x000fe200000000af */
[-C--:B------:R-:W-:Y:S01]  /*11590*/  FFMA R90, R90, R110.reuse, R89 ;  /* 0x0000006e5a5a7223 */ /* 0x080fe20000000059 */
        /* <DEDUP_REMOVED lines=8> */
[----:B------:R-:W3:Y:S01]  /*11620*/  LDS.128 R88, [R19.X4+UR4+0x43b0] ;  /* 0x0043b00413587984 */ /* 0x000ee20008004c00 */
[C---:B------:R-:W-:Y:S01]  /*11630*/  FFMA R199, R87.reuse, R119, R76 ;  /* 0x0000007757c77223 */ /* 0x040fe2000000004c */
[C---:B------:R-:W-:Y:S01]  /*11640*/  FFMA R131, R87.reuse, R123, R74 ;  /* 0x0000007b57837223 */ /* 0x040fe2000000004a */
[----:B------:R-:W-:Y:S01]  /*11650*/  FFMA R219, R87, R111, R72 ;  /* 0x0000006f57db7223 */ /* 0x000fe20000000048 */
        /* <DEDUP_REMOVED lines=15> */
[----:B------:R-:W-:Y:S01]  /*11750*/  FFMA R70, R70, R114, R69 ;  /* 0x0000007246467223 */ /* 0x000fe20000000045 */
[----:B------:R-:W1:Y:S01]  /*11760*/  LDS.128 R84, [R19.X4+UR4+0x45b0] ;  /* 0x0045b00413547984 */ /* 0x000e620008004c00 */
[C---:B------:R-:W-:Y:S01]  /*11770*/  FFMA R127, R71.reuse, R123, R72 ;  /* 0x0000007b477f7223 */ /* 0x040fe20000000048 */
[C---:B--2---:R-:W-:Y:S01]  /*11780*/  FFMA R72, R92.reuse, R120, R207 ;  /* 0x000000785c487223 */ /* 0x044fe200000000cf */
        /* <DEDUP_REMOVED lines=13> */
[----:B------:R-:W-:Y:S01]  /*11860*/  LDS.128 R96, [R19.X4+UR4+0x1c0] ;  /* 0x0001c00413607984 */ /* 0x000fe20008004c00 */
[----:B------:R-:W-:Y:S01]  /*11870*/  FFMA R93, R93, R117, R92 ;  /* 0x000000755d5d7223 */ /* 0x000fe2000000005c */
[C---:B------:R-:W-:Y:S01]  /*11880*/  FFMA R92, R94.reuse, R110, R73 ;  /* 0x0000006e5e5c7223 */ /* 0x040fe20000000049 */
[C---:B------:R-:W-:Y:S01]  /*11890*/  FFMA R187, R95.reuse, R115, R100 ;  /* 0x000000735fbb7223 */ /* 0x040fe20000000064 */
[----:B------:R-:W2:Y:S01]  /*118a0*/  LDS.128 R68, [R21+0x3c0] ;  /* 0x0003c00015447984 */ /* 0x000ea20000000c00 */
[----:B------:R-:W-:Y:S01]  /*118b0*/  FFMA R94, R94, R118, R93 ;  /* 0x000000765e5e7223 */ /* 0x000fe2000000005d */
[C---:B------:R-:W-:Y:S01]  /*118c0*/  FFMA R191, R95.reuse, R111, R92 ;  /* 0x0000006f5fbf7223 */ /* 0x040fe2000000005c */
[C---:B---3--:R-:W-:Y:S01]  /*118d0*/  FFMA R100, R88.reuse, R116, R169 ;  /* 0x0000007458647223 */ /* 0x048fe200000000a9 */
        /* <DEDUP_REMOVED lines=10> */
[----:B------:R-:W-:Y:S01]  /*11980*/  FFMA R183, R95, R123, R102 ;  /* 0x0000007b5fb77223 */ /* 0x000fe20000000066 */
[----:B------:R-:W-:Y:S01]  /*11990*/  FFMA R89, R89, R109, R88 ;  /* 0x0000006d59597223 */ /* 0x000fe20000000058 */
[----:B------:R-:W4:Y:S01]  /*119a0*/  LDS.128 R92, [R19.X4+UR4+0x3c0] ;  /* 0x0003c004135c7984 */ /* 0x000f220008004c00 */
        /* <DEDUP_REMOVED lines=26> */
[----:B---3--:R-:W-:-:S03]  /*11b50*/  FFMA R84, R96, R76, R107 ;  /* 0x0000004c60547223 */ /* 0x008fc6000000006b */
[C---:B------:R-:W-:Y:S01]  /*11b60*/  FFMA R103, R97.reuse, R69, R86 ;  /* 0x0000004561677223 */ /* 0x040fe20000000056 */
[C---:B----4-:R-:W-:Y:S01]  /*11b70*/  FFMA R100, R96.reuse, R72, R197 ;  /* 0x0000004860647223 */ /* 0x050fe200000000c5 */
[C---:B------:R-:W-:Y:S02]  /*11b80*/  FFMA R107, R97.reuse, R77, R84 ;  /* 0x0000004d616b7223 */ /* 0x040fe40000000054 */
[----:B------:R-:W2:Y:S01]  /*11b90*/  LDS.128 R84, [R19.X4+UR4+0x7c0] ;  /* 0x0007c00413547984 */ /* 0x000ea20008004c00 */
[----:B------:R-:W-:Y:S01]  /*11ba0*/  FFMA R96, R96, R80, R215 ;  /* 0x0000005060607223 */ /* 0x000fe200000000d7 */
[C---:B------:R-:W-:Y:S01]  /*11bb0*/  FFMA R101, R97.reuse, R73, R100 ;  /* 0x0000004961657223 */ /* 0x040fe20000000064 */
[C---:B------:R-:W-:Y:S02]  /*11bc0*/  FFMA R100, R98.reuse, R70, R103 ;  /* 0x0000004662647223 */ /* 0x040fe40000000067 */
        /* <DEDUP_REMOVED lines=8> */
[C---:B------:R-:W-:Y:S01]  /*11c50*/  FFMA R179, R99.reuse, R83, R98 ;  /* 0x0000005363b37223 */ /* 0x040fe20000000062 */
[C---:B------:R-:W-:Y:S01]  /*11c60*/  FFMA R98, R92.reuse, R72, R195 ;  /* 0x000000485c627223 */ /* 0x040fe200000000c3 */
[----:B------:R-:W-:Y:S01]  /*11c70*/  FFMA R92, R92, R76, R217 ;  /* 0x0000004c5c5c7223 */ /* 0x000fe200000000d9 */
        /* <DEDUP_REMOVED lines=43> */
[----:B------:R-:W2:Y:S01]  /*11f30*/  LDS.128 R124, [R19.X4+UR4+0x45c0] ;  /* 0x0045c004137c7984 */ /* 0x000ea20008004c00 */
[C---:B------:R-:W-:Y:S01]  /*11f40*/  FFMA R213, R87.reuse, R79, R84 ;  /* 0x0000004f57d57223 */ /* 0x040fe20000000054 */
[C---:B------:R-:W-:Y:S01]  /*11f50*/  FFMA R211, R87.reuse, R75, R88 ;  /* 0x0000004b57d37223 */ /* 0x040fe20000000058 */
[C---:B------:R-:W-:Y:S01]  /*11f60*/  FFMA R201, R87.reuse, R71, R86 ;  /* 0x0000004757c97223 */ /* 0x040fe20000000056 */
[C---:B---3--:R-:W-:Y:S01]  /*11f70*/  FFMA R84, R104.reuse, R76, R191 ;  /* 0x0000004c68547223 */ /* 0x048fe200000000bf */
        /* <DEDUP_REMOVED lines=56> */
[----:B---3--:R-:W-:-:S03]  /*12300*/  FFMA R126, R100, R88, R177 ;  /* 0x00000058647e7223 */ /* 0x008fc600000000b1 */
[C---:B------:R-:W-:Y:S01]  /*12310*/  FFMA R167, R101.reuse, R85, R124 ;  /* 0x0000005565a77223 */ /* 0x040fe2000000007c */
[C---:B----4-:R-:W-:Y:S01]  /*12320*/  FFMA R132, R100.reuse, R92, R175 ;  /* 0x0000005c64847223 */ /* 0x050fe200000000af */
[C---:B------:R-:W-:Y:S02]  /*12330*/  FFMA R165, R101.reuse, R89, R126 ;  /* 0x0000005965a57223 */ /* 0x040fe4000000007e */
        /* <DEDUP_REMOVED lines=126> */
[C---:B--2---:R-:W-:Y:S01]  /*12b20*/  FFMA R72, R100.reuse, R72, R123 ;  /* 0x0000004864487223 */ /* 0x044fe2000000007b */
[C---:B------:R-:W-:Y:S01]  /*12b30*/  FFMA R219, R127.reuse, R119, R118 ;  /* 0x000000777fdb7223 */ /* 0x040fe20000000076 */
[----:B------:R-:W-:Y:S01]  /*12b40*/  FFMA R223, R127, R111, R110 ;  /* 0x0000006f7fdf7223 */ /* 0x000fe2000000006e */
[----:B------:R-:W-:Y:S01]  /*12b50*/  LDS.128 R112, [R21+0x1e0] ;  /* 0x0001e00015707984 */ /* 0x000fe20000000c00 */
[C---:B------:R-:W-:Y:S01]  /*12b60*/  FFMA R173, R131.reuse, R99, R128 ;  /* 0x0000006383ad7223 */ /* 0x040fe20000000080 */
[----:B------:R-:W-:Y:S01]  /*12b70*/  FFMA R217, R131, R87, R130 ;  /* 0x0000005783d97223 */ /* 0x000fe20000000082 */
[C---:B------:R-:W-:Y:S01]  /*12b80*/  FFMA R73, R101.reuse, R73, R72 ;  /* 0x0000004965497223 */ /* 0x040fe20000000048 */
[----:B------:R-:W2:Y:S01]  /*12b90*/  LDS.128 R120, [R19.X4+UR4+0x5e0] ;  /* 0x0005e00413787984 */ /* 0x000ea20008004c00 */
[C---:B------:R-:W-:Y:S01]  /*12ba0*/  FFMA R76, R100.reuse, R76, R223 ;  /* 0x0000004c644c7223 */ /* 0x040fe200000000df */
[----:B------:R-:W-:Y:S01]  /*12bb0*/  FFMA R80, R100, R80, R219 ;  /* 0x0000005064507223 */ /* 0x000fe200000000db */
[C---:B------:R-:W-:Y:S01]  /*12bc0*/  FFMA R74, R102.reuse, R74, R73 ;  /* 0x0000004a664a7223 */ /* 0x040fe20000000049 */
[----:B------:R-:W3:Y:S01]  /*12bd0*/  LDS.128 R124, [R19.X4+UR4+0x7e0] ;  /* 0x0007e004137c7984 */ /* 0x000ee20008004c00 */
[C---:B------:R-:W-:Y:S01]  /*12be0*/  FFMA R77, R101.reuse, R77, R76 ;  /* 0x0000004d654d7223 */ /* 0x040fe2000000004c */
[----:B------:R-:W-:Y:S01]  /*12bf0*/  FFMA R81, R101, R81, R80 ;  /* 0x0000005165517223 */ /* 0x000fe20000000050 */
[C---:B------:R-:W-:Y:S01]  /*12c00*/  FFMA R75, R103.reuse, R75, R74 ;  /* 0x0000004b674b7223 */ /* 0x040fe2000000004a */
[----:B------:R-:W4:Y:S01]  /*12c10*/  LDS.128 R128, [R19.X4+UR4+0x41e0] ;  /* 0x0041e00413807984 */ /* 0x000f220008004c00 */
[C---:B------:R-:W-:Y:S01]  /*12c20*/  FFMA R78, R102.reuse, R78, R77 ;  /* 0x0000004e664e7223 */ /* 0x040fe2000000004d */
[----:B------:R-:W-:Y:S01]  /*12c30*/  FFMA R82, R102, R82, R81 ;  /* 0x0000005266527223 */ /* 0x000fe20000000051 */
[----:B------:R-:W-:Y:S01]  /*12c40*/  FFMA R68, R100, R68, R221 ;  /* 0x0000004464447223 */ /* 0x000fe200000000dd */
[----:B------:R-:W4:Y:S01]  /*12c50*/  LDS.128 R132, [R19.X4+UR4+0x43e0] ;  /* 0x0043e00413847984 */ /* 0x000f220008004c00 */
[C---:B------:R-:W-:Y:S01]  /*12c60*/  FFMA R79, R103.reuse, R79, R78 ;  /* 0x0000004f674f7223 */ /* 0x040fe2000000004e */
[----:B------:R-:W-:Y:S01]  /*12c70*/  FFMA R83, R103, R83, R82 ;  /* 0x0000005367537223 */ /* 0x000fe20000000052 */
[----:B------:R-:W-:Y:S01]  /*12c80*/  FFMA R69, R101, R69, R68 ;  /* 0x0000004565457223 */ /* 0x000fe20000000044 */
[----:B------:R-:W4:Y:S03]  /*12c90*/  LDS.128 R108, [R19.X4+UR4+0x1e0] ;  /* 0x0001e004136c7984 */ /* 0x000f260008004c00 */
[----:B------:R-:W-:Y:S01]  /*12ca0*/  FFMA R70, R102, R70, R69 ;  /* 0x0000004666467223 */ /* 0x000fe20000000045 */
[----:B------:R-:W4:Y:S03]  /*12cb0*/  LDS.128 R116, [R19.X4+UR4+0x3e0] ;  /* 0x0003e00413747984 */ /* 0x000f260008004c00 */
[----:B------:R-:W-:Y:S01]  /*12cc0*/  FFMA R71, R103, R71, R70 ;  /* 0x0000004767477223 */ /* 0x000fe20000000046 */
[----:B------:R-:W4:Y:S04]  /*12cd0*/  LDS.128 R136, [R19.X4+UR4+0x45e0] ;  /* 0x0045e00413887984 */ /* 0x000f280008004c00 */
[----:B------:R-:W4:Y:S01]  /*12ce0*/  LDS.128 R140, [R19.X4+UR4+0x47e0] ;  /* 0x0047e004138c7984 */ /* 0x000f220008004c00 */
[C---:B-1----:R-:W-:Y:S01]  /*12cf0*/  FFMA R92, R104.reuse, R92, R75 ;  /* 0x0000005c685c7223 */ /* 0x042fe2000000004b */
[C---:B------:R-:W-:Y:S01]  /*12d00*/  FFMA R84, R104.reuse, R84, R79 ;  /* 0x0000005468547223 */ /* 0x040fe2000000004f */
[C---:B------:R-:W-:Y:S01]  /*12d10*/  FFMA R96, R104.reuse, R96, R83 ;  /* 0x0000006068607223 */ /* 0x040fe20000000053 */
[----:B------:R-:W1:Y:S01]  /*12d20*/  LDS.128 R72, [R21+0x3e0] ;  /* 0x0003e00015487984 */ /* 0x000e620000000c00 */
[----:B------:R-:W-:Y:S01]  /*12d30*/  FFMA R88, R104, R88, R71 ;  /* 0x0000005868587223 */ /* 0x000fe20000000047 */
[C---:B------:R-:W-:Y:S01]  /*12d40*/  FFMA R85, R105.reuse, R85, R84 ;  /* 0x0000005569557223 */ /* 0x040fe20000000054 */
[C---:B------:R-:W-:Y:S01]  /*12d50*/  FFMA R93, R105.reuse, R93, R92 ;  /* 0x0000005d695d7223 */ /* 0x040fe2000000005c */
[C---:B------:R-:W-:Y:S01]  /*12d60*/  FFMA R97, R105.reuse, R97, R96 ;  /* 0x0000006169617223 */ /* 0x040fe20000000060 */
[----:B------:R-:W-:Y:S01]  /*12d70*/  FFMA R89, R105, R89, R88 ;  /* 0x0000005969597223 */ /* 0x000fe20000000058 */
[C---:B------:R-:W-:Y:S01]  /*12d80*/  FFMA R86, R106.reuse, R86, R85 ;  /* 0x000000566a567223 */ /* 0x040fe20000000055 */
[----:B------:R-:W-:Y:S01]  /*12d90*/  FFMA R94, R106, R94, R93 ;  /* 0x0000005e6a5e7223 */ /* 0x000fe2000000005d */
[----:B--2---:R-:W-:Y:S01]  /*12da0*/  FFMA R76, R120, R112, R199 ;  /* 0x00000070784c7223 */ /* 0x004fe200000000c7 */
[----:B------:R-:W-:Y:S01]  /*12db0*/  FFMA R90, R106, R90, R89 ;  /* 0x0000005a6a5a7223 */ /* 0x000fe20000000059 */
[C---:B------:R-:W-:Y:S01]  /*12dc0*/  FFMA R87, R107.reuse, R87, R86 ;  /* 0x000000576b577223 */ /* 0x040fe20000000056 */
[----:B------:R-:W-:Y:S01]  /*12dd0*/  FFMA R95, R107, R95, R94 ;  /* 0x0000005f6b5f7223 */ /* 0x000fe2000000005e */
[----:B---3--:R-:W-:Y:S01]  /*12de0*/  FFMA R78, R124, R112, R205 ;  /* 0x000000707c4e7223 */ /* 0x008fe200000000cd */
[----:B------:R-:W-:Y:S01]  /*12df0*/  FFMA R77, R121, R113, R76 ;  /* 0x00000071794d7223 */ /* 0x000fe2000000004c */
[----:B------:R-:W-:Y:S01]  /*12e00*/  FFMA R91, R107, R91, R90 ;  /* 0x0000005b6b5b7223 */ /* 0x000fe2000000005a */
[----:B------:R-:W-:Y:S01]  /*12e10*/  FFMA R98, R106, R98, R97 ;  /* 0x000000626a627223 */ /* 0x000fe20000000061 */
[-C--:B----4-:R-:W-:Y:S01]  /*12e20*/  FFMA R80, R128, R112.reuse, R211 ;  /* 0x0000007080507223 */ /* 0x090fe200000000d3 */
[----:B------:R-:W-:Y:S01]  /*12e30*/  FFMA R79, R125, R113, R78 ;  /* 0x000000717d4f7223 */ /* 0x000fe2000000004e */
[----:B------:R-:W-:Y:S01]  /*12e40*/  LDS.128 R100, [R19.X4+UR4+0x47f0] ;  /* 0x0047f00413647984 */ /* 0x000fe20008004c00 */
[----:B------:R-:W-:Y:S01]  /*12e50*/  FFMA R219, R107, R99, R98 ;  /* 0x000000636bdb7223 */ /* 0x000fe20000000062 */
[----:B------:R-:W-:Y:S01]  /*12e60*/  FFMA R82, R132, R112, R215 ;  /* 0x0000007084527223 */ /* 0x000fe200000000d7 */
[-C--:B------:R-:W-:Y:S01]  /*12e70*/  FFMA R81, R129, R113.reuse, R80 ;  /* 0x0000007181517223 */ /* 0x080fe20000000050 */
[-C--:B------:R-:W-:Y:S01]  /*12e80*/  FFMA R80, R122, R114.reuse, R77 ;  /* 0x000000727a507223 */ /* 0x080fe2000000004d */
[----:B------:R-:W-:Y:S01]  /*12e90*/  LDS.128 R104, [R21+0x1f0] ;  /* 0x0001f00015687984 */ /* 0x000fe20000000c00 */
[-C--:B------:R-:W-:Y:S01]  /*12ea0*/  FFMA R83, R133, R113.reuse, R82 ;  /* 0x0000007185537223 */ /* 0x080fe20000000052 */
[----:B------:R-:W-:Y:S01]  /*12eb0*/  FFMA R82, R126, R114, R79 ;  /* 0x000000727e527223 */ /* 0x000fe2000000004f */
[-C--:B------:R-:W-:Y:S01]  /*12ec0*/  FFMA R68, R108, R112.reuse, R181 ;  /* 0x000000706c447223 */ /* 0x080fe200000000b5 */
[----:B------:R-:W2:Y:S01]  /*12ed0*/  LDS.128 R76, [R21+0x5e0] ;  /* 0x0005e000154c7984 */ /* 0x000ea20000000c00 */
        /* <DEDUP_REMOVED lines=9> */
[-C--:B------:R-:W-:Y:S01]  /*12f70*/  FFMA R85, R137, R113.reuse, R84 ;  /* 0x0000007189557223 */ /* 0x080fe20000000054 */
[-C--:B------:R-:W-:Y:S01]  /*12f80*/  FFMA R70, R118, R114.reuse, R71 ;  /* 0x0000007276467223 */ /* 0x080fe20000000047 */
[-C--:B------:R-:W-:Y:S01]  /*12f90*/  FFMA R84, R130, R114.reuse, R81 ;  /* 0x0000007282547223 */ /* 0x080fe20000000051 */
[----:B------:R-:W-:Y:S01]  /*12fa0*/  FFMA R113, R141, R113, R112 ;  /* 0x000000718d717223 */ /* 0x000fe20000000070 */
[-C--:B------:R-:W-:Y:S01]  /*12fb0*/  FFMA R88, R138, R114.reuse, R85 ;  /* 0x000000728a587223 */ /* 0x080fe20000000055 */
[-C--:B------:R-:W-:Y:S01]  /*12fc0*/  FFMA R215, R111, R115.reuse, R68 ;  /* 0x000000736fd77223 */ /* 0x080fe20000000044 */
[-C--:B------:R-:W-:Y:S01]  /*12fd0*/  FFMA R181, R119, R115.reuse, R70 ;  /* 0x0000007377b57223 */ /* 0x080fe20000000046 */
[----:B------:R-:W-:Y:S01]  /*12fe0*/  FFMA R114, R142, R114, R113 ;  /* 0x000000728e727223 */ /* 0x000fe20000000071 */
[-C--:B------:R-:W-:Y:S01]  /*12ff0*/  FFMA R113, R123, R115.reuse, R80 ;  /* 0x000000737b717223 */ /* 0x080fe20000000050 */
[-C--:B------:R-:W-:Y:S01]  /*13000*/  FFMA R205, R131, R115.reuse, R84 ;  /* 0x0000007383cd7223 */ /* 0x080fe20000000054 */
[----:B------:R-:W-:Y:S01]  /*13010*/  FFMA R189, R139, R115, R88 ;  /* 0x000000738bbd7223 */ /* 0x000fe20000000058 */
[-C--:B-1----:R-:W-:Y:S01]  /*13020*/  FFMA R68, R108, R72.reuse, R179 ;  /* 0x000000486c447223 */ /* 0x082fe200000000b3 */
[-C--:B------:R-:W-:Y:S01]  /*13030*/  FFMA R70, R116, R72.reuse, R185 ;  /* 0x0000004874467223 */ /* 0x080fe200000000b9 */
[-C--:B------:R-:W-:Y:S01]  /*13040*/  FFMA R80, R120, R72.reuse, R191 ;  /* 0x0000004878507223 */ /* 0x080fe200000000bf */
[-C--:B------:R-:W-:Y:S01]  /*13050*/  FFMA R82, R124, R72.reuse, R195 ;  /* 0x000000487c527223 */ /* 0x080fe200000000c3 */
[-C--:B------:R-:W-:Y:S01]  /*13060*/  FFMA R84, R128, R72.reuse, R201 ;  /* 0x0000004880547223 */ /* 0x080fe200000000c9 */
[-C--:B------:R-:W-:Y:S01]  /*13070*/  FFMA R86, R132, R72.reuse, R207 ;  /* 0x0000004884567223 */ /* 0x080fe200000000cf */
[-C--:B------:R-:W-:Y:S01]  /*13080*/  FFMA R88, R136, R72.reuse, R213 ;  /* 0x0000004888587223 */ /* 0x080fe200000000d5 */
[----:B------:R-:W-:Y:S01]  /*13090*/  FFMA R72, R140, R72, R91 ;  /* 0x000000488c487223 */ /* 0x000fe2000000005b */
[-C--:B------:R-:W-:Y:S01]  /*130a0*/  FFMA R69, R109, R73.reuse, R68 ;  /* 0x000000496d457223 */ /* 0x080fe20000000044 */
        /* <DEDUP_REMOVED lines=15> */
[----:B------:R-:W1:Y:S01]  /*131a0*/  LDS.128 R68, [R21+0x7e0] ;  /* 0x0007e00015447984 */ /* 0x000e620000000c00 */
[-C--:B------:R-:W-:Y:S01]  /*131b0*/  FFMA R179, R111, R75.reuse, R72 ;  /* 0x0000004b6fb37223 */ /* 0x080fe20000000048 */
[-C--:B------:R-:W-:Y:S01]  /*131c0*/  FFMA R195, R119, R75.reuse, R80 ;  /* 0x0000004b77c37223 */ /* 0x080fe20000000050 */
[-C--:B------:R-:W-:Y:S01]  /*131d0*/  FFMA R191, R123, R75.reuse, R82 ;  /* 0x0000004b7bbf7223 */ /* 0x080fe20000000052 */
[-C--:B------:R-:W-:Y:S01]  /*131e0*/  FFMA R185, R127, R75.reuse, R84 ;  /* 0x0000004b7fb97223 */ /* 0x080fe20000000054 */
[-C--:B------:R-:W-:Y:S01]  /*131f0*/  FFMA R213, R131, R75.reuse, R86 ;  /* 0x0000004b83d57223 */ /* 0x080fe20000000056 */
[-C--:B------:R-:W-:Y:S01]  /*13200*/  FFMA R207, R135, R75.reuse, R88 ;  /* 0x0000004b87cf7223 */ /* 0x080fe20000000058 */
[-C--:B------:R-:W-:Y:S01]  /*13210*/  FFMA R217, R143, R75.reuse, R74 ;  /* 0x0000004b8fd97223 */ /* 0x080fe2000000004a */
[-C--:B--2---:R-:W-:Y:S01]  /*13220*/  FFMA R72, R108, R76.reuse, R175 ;  /* 0x0000004c6c487223 */ /* 0x084fe200000000af */
[-C--:B------:R-:W-:Y:S01]  /*13230*/  FFMA R74, R116, R76.reuse, R183 ;  /* 0x0000004c744a7223 */ /* 0x080fe200000000b7 */
[-C--:B------:R-:W-:Y:S01]  /*13240*/  FFMA R80, R120, R76.reuse, R187 ;  /* 0x0000004c78507223 */ /* 0x080fe200000000bb */
[-C--:B------:R-:W-:Y:S01]  /*13250*/  FFMA R82, R124, R76.reuse, R193 ;  /* 0x0000004c7c527223 */ /* 0x080fe200000000c1 */
[-C--:B------:R-:W-:Y:S01]  /*13260*/  FFMA R84, R128, R76.reuse, R197 ;  /* 0x0000004c80547223 */ /* 0x080fe200000000c5 */
[-C--:B------:R-:W-:Y:S01]  /*13270*/  FFMA R86, R132, R76.reuse, R203 ;  /* 0x0000004c84567223 */ /* 0x080fe200000000cb */
[-C--:B------:R-:W-:Y:S01]  /*13280*/  FFMA R88, R136, R76.reuse, R209 ;  /* 0x0000004c88587223 */ /* 0x080fe200000000d1 */
[----:B------:R-:W-:Y:S01]  /*13290*/  FFMA R76, R140, R76, R95 ;  /* 0x0000004c8c4c7223 */ /* 0x000fe2000000005f */
        /* <DEDUP_REMOVED lines=25> */
[----:B------:R-:W2:Y:S01]  /*13430*/  LDS.128 R72, [R19.X4+UR4+0x1f0] ;  /* 0x0001f00413487984 */ /* 0x000ea20008004c00 */
[-C--:B-1----:R-:W-:Y:S01]  /*13440*/  FFMA R108, R108, R68.reuse, R177 ;  /* 0x000000446c6c7223 */ /* 0x082fe200000000b1 */
[-C--:B------:R-:W-:Y:S01]  /*13450*/  FFMA R116, R116, R68.reuse, R23 ;  /* 0x0000004474747223 */ /* 0x080fe20000000017 */
[-C--:B------:R-:W-:Y:S01]  /*13460*/  FFMA R120, R120, R68.reuse, R165 ;  /* 0x0000004478787223 */ /* 0x080fe200000000a5 */
[----:B------:R-:W1:Y:S01]  /*13470*/  LDS.128 R76, [R19.X4+UR4+0x3f0] ;  /* 0x0003f004134c7984 */ /* 0x000e620008004c00 */
[-C--:B------:R-:W-:Y:S01]  /*13480*/  FFMA R124, R124, R68.reuse, R167 ;  /* 0x000000447c7c7223 */ /* 0x080fe200000000a7 */
[-C--:B------:R-:W-:Y:S01]  /*13490*/  FFMA R128, R128, R68.reuse, R169 ;  /* 0x0000004480807223 */ /* 0x080fe200000000a9 */
[-C--:B------:R-:W-:Y:S01]  /*134a0*/  FFMA R132, R132, R68.reuse, R171 ;  /* 0x0000004484847223 */ /* 0x080fe200000000ab */
[----:B------:R-:W3:Y:S01]  /*134b0*/  LDS.128 R80, [R19.X4+UR4+0x5f0] ;  /* 0x0005f00413507984 */ /* 0x000ee20008004c00 */
[-C--:B------:R-:W-:Y:S01]  /*134c0*/  FFMA R136, R136, R68.reuse, R173 ;  /* 0x0000004488887223 */ /* 0x080fe200000000ad */
[-C--:B------:R-:W-:Y:S01]  /*134d0*/  FFMA R109, R109, R69.reuse, R108 ;  /* 0x000000456d6d7223 */ /* 0x080fe2000000006c */
[----:B------:R-:W-:Y:S01]  /*134e0*/  FFMA R68, R140, R68, R219 ;  /* 0x000000448c447223 */ /* 0x000fe200000000db */
[----:B------:R-:W4:Y:S01]  /*134f0*/  LDS.128 R84, [R19.X4+UR4+0x7f0] ;  /* 0x0007f00413547984 */ /* 0x000f220008004c00 */
[-C--:B------:R-:W-:Y:S01]  /*13500*/  FFMA R117, R117, R69.reuse, R116 ;  /* 0x0000004575757223 */ /* 0x080fe20000000074 */
[-C--:B------:R-:W-:Y:S01]  /*13510*/  FFMA R121, R121, R69.reuse, R120 ;  /* 0x0000004579797223 */ /* 0x080fe20000000078 */
[-C--:B------:R-:W-:Y:S01]  /*13520*/  FFMA R125, R125, R69.reuse, R124 ;  /* 0x000000457d7d7223 */ /* 0x080fe2000000007c */
[----:B------:R-:W4:Y:S01]  /*13530*/  LDS.128 R88, [R19.X4+UR4+0x41f0] ;  /* 0x0041f00413587984 */ /* 0x000f220008004c00 */
[-C--:B------:R-:W-:Y:S01]  /*13540*/  FFMA R129, R129, R69.reuse, R128 ;  /* 0x0000004581817223 */ /* 0x080fe20000000080 */
[-C--:B------:R-:W-:Y:S01]  /*13550*/  FFMA R133, R133, R69.reuse, R132 ;  /* 0x0000004585857223 */ /* 0x080fe20000000084 */
[-C--:B------:R-:W-:Y:S01]  /*13560*/  FFMA R137, R137, R69.reuse, R136 ;  /* 0x0000004589897223 */ /* 0x080fe20000000088 */
[----:B------:R-:W4:Y:S01]  /*13570*/  LDS.128 R92, [R19.X4+UR4+0x43f0] ;  /* 0x0043f004135c7984 */ /* 0x000f220008004c00 */
[-C--:B------:R-:W-:Y:S01]  /*13580*/  FFMA R110, R110, R70.reuse, R109 ;  /* 0x000000466e6e7223 */ /* 0x080fe2000000006d */
[----:B------:R-:W-:Y:S01]  /*13590*/  FFMA R69, R141, R69, R68 ;  /* 0x000000458d457223 */ /* 0x000fe20000000044 */
[-C--:B------:R-:W-:Y:S01]  /*135a0*/  FFMA R118, R118, R70.reuse, R117 ;  /* 0x0000004676767223 */ /* 0x080fe20000000075 */
[----:B------:R-:W4:Y:S01]  /*135b0*/  LDS.128 R96, [R19.X4+UR4+0x45f0] ;  /* 0x0045f00413607984 */ /* 0x000f220008004c00 */
[-C--:B------:R-:W-:Y:S01]  /*135c0*/  FFMA R122, R122, R70.reuse, R121 ;  /* 0x000000467a7a7223 */ /* 0x080fe20000000079 */
[-C--:B------:R-:W-:Y:S01]  /*135d0*/  FFMA R126, R126, R70.reuse, R125 ;  /* 0x000000467e7e7223 */ /* 0x080fe2000000007d */
[-C--:B------:R-:W-:Y:S01]  /*135e0*/  FFMA R130, R130, R70.reuse, R129 ;  /* 0x0000004682827223 */ /* 0x080fe20000000081 */
[-C--:B------:R-:W-:Y:S01]  /*135f0*/  FFMA R134, R134, R70.reuse, R133 ;  /* 0x0000004686867223 */ /* 0x080fe20000000085 */
[-C--:B------:R-:W-:Y:S01]  /*13600*/  FFMA R138, R138, R70.reuse, R137 ;  /* 0x000000468a8a7223 */ /* 0x080fe20000000089 */
[----:B------:R-:W-:Y:S01]  /*13610*/  FFMA R70, R142, R70, R69 ;  /* 0x000000468e467223 */ /* 0x000fe20000000045 */
[----:B------:R-:W-:Y:S01]  /*13620*/  FFMA R23, R111, R71, R110 ;  /* 0x000000476f177223 */ /* 0x000fe2000000006e */
[C---:B------:R-:W-:Y:S01]  /*13630*/  FFMA R115, R143.reuse, R115, R114 ;  /* 0x000000738f737223 */ /* 0x040fe20000000072 */
[----:B------:R-:W4:Y:S01]  /*13640*/  LDS.128 R108, [R21+0x3f0] ;  /* 0x0003f000156c7984 */ /* 0x000f220000000c00 */
[-C--:B------:R-:W-:Y:S01]  /*13650*/  FFMA R143, R143, R71.reuse, R70 ;  /* 0x000000478f8f7223 */ /* 0x080fe20000000046 */
[-C--:B------:R-:W-:Y:S01]  /*13660*/  FFMA R119, R119, R71.reuse, R118 ;  /* 0x0000004777777223 */ /* 0x080fe20000000076 */
[-C--:B------:R-:W-:Y:S01]  /*13670*/  FFMA R123, R123, R71.reuse, R122 ;  /* 0x000000477b7b7223 */ /* 0x080fe2000000007a */
[-C--:B------:R-:W-:Y:S01]  /*13680*/  FFMA R127, R127, R71.reuse, R126 ;  /* 0x000000477f7f7223 */ /* 0x080fe2000000007e */
[-C--:B------:R-:W-:Y:S01]  /*13690*/  FFMA R131, R131, R71.reuse, R130 ;  /* 0x0000004783837223 */ /* 0x080fe20000000082 */
[-C--:B------:R-:W-:Y:S01]  /*136a0*/  FFMA R135, R135, R71.reuse, R134 ;  /* 0x0000004787877223 */ /* 0x080fe20000000086 */
[-C--:B--2---:R-:W-:Y:S01]  /*136b0*/  FFMA R68, R72, R104.reuse, R215 ;  /* 0x0000006848447223 */ /* 0x084fe200000000d7 */
[----:B------:R-:W-:Y:S01]  /*136c0*/  FFMA R139, R139, R71, R138 ;  /* 0x000000478b8b7223 */ /* 0x000fe2000000008a */
[----:B-1----:R-:W-:-:S02]  /*136d0*/  FFMA R70, R76, R104, R181 ;  /* 0x000000684c467223 */ /* 0x002fc400000000b5 */
[-C--:B------:R-:W-:Y:S02]  /*136e0*/  FFMA R69, R73, R105.reuse, R68 ;  /* 0x0000006949457223 */ /* 0x080fe40000000044 */
[-C--:B------:R-:W-:Y:S02]  /*136f0*/  FFMA R71, R77, R105.reuse, R70 ;  /* 0x000000694d477223 */ /* 0x080fe40000000046 */
[----:B------:R-:W-:Y:S01]  /*13700*/  FFMA R136, R74, R106, R69 ;  /* 0x0000006a4a887223 */ /* 0x000fe20000000045 */
[----:B---3--:R-:W-:Y:S01]  /*13710*/  FFMA R112, R80, R104, R113 ;  /* 0x0000006850707223 */ /* 0x008fe20000000071 */
[----:B------:R-:W-:Y:S01]  /*13720*/  FFMA R132, R78, R106, R71 ;  /* 0x0000006a4e847223 */ /* 0x000fe20000000047 */
[-C--:B----4-:R-:W-:Y:S01]  /*13730*/  FFMA R114, R84, R104.reuse, R211 ;  /* 0x0000006854727223 */ /* 0x090fe200000000d3 */
[----:B------:R-:W1:Y:S01]  /*13740*/  LDS.128 R68, [R21+0x5f0] ;  /* 0x0005f00015447984 */ /* 0x000e620000000c00 */
[----:B------:R-:W-:Y:S01]  /*13750*/  FFMA R113, R81, R105, R112 ;  /* 0x0000006951717223 */ /* 0x000fe20000000070 */
[----:B------:R-:W-:Y:S01]  /*13760*/  FFMA R116, R88, R104, R205 ;  /* 0x0000006858747223 */ /* 0x000fe200000000cd */
[-C--:B------:R-:W-:Y:S01]  /*13770*/  FFMA R136, R75, R107.reuse, R136 ;  /* 0x0000006b4b887223 */ /* 0x080fe20000000088 */
[----:B------:R-:W-:Y:S01]  /*13780*/  FFMA R132, R79, R107, R132 ;  /* 0x0000006b4f847223 */ /* 0x000fe20000000084 */
[----:B------:R-:W-:Y:S01]  /*13790*/  FFMA R128, R82, R106, R113 ;  /* 0x0000006a52807223 */ /* 0x000fe20000000071 */
[----:B------:R-:W-:Y:S01]  /*137a0*/  FFMA R118, R92, R104, R199 ;  /* 0x000000685c767223 */ /* 0x000fe200000000c7 */
[----:B------:R-:W-:-:S02]  /*137b0*/  FFMA R117, R89, R105, R116 ;  /* 0x0000006959757223 */ /* 0x000fc40000000074 */
[----:B------:R-:W-:Y:S01]  /*137c0*/  FFMA R128, R83, R107, R128 ;  /* 0x0000006b53807223 */ /* 0x000fe20000000080 */
        /* <DEDUP_REMOVED lines=71> */
[----:B------:R-:W-:-:S01]  /*13c40*/  FFMA R70, R102, R70, R69 ;  /* 0x0000004666467223 */ /* 0x000fc20000000045 */
[----:B------:R-:W-:Y:S01]  /*13c50*/  IADD3 R108, P1, R162, UR6, RZ ;  /* 0x00000006a26c7c10 */ /* 0x000fe2000ff3e0ff */
[-C--:B------:R-:W-:Y:S01]  /*13c60*/  FFMA R138, R75, R71.reuse, R138 ;  /* 0x000000474b8a7223 */ /* 0x080fe2000000008a */
[----:B------:R-:W-:Y:S01]  /*13c70*/  SEL R22, R22, RZ, !P0 ;  /* 0x000000ff16167207 */ /* 0x000fe20004000000 */
[-C--:B------:R-:W-:Y:S01]  /*13c80*/  FFMA R134, R79, R71.reuse, R134 ;  /* 0x000000474f867223 */ /* 0x080fe20000000086 */
[----:B------:R-:W-:Y:S01]  /*13c90*/  IADD3 R108, P0, R108, 0x1000, RZ ;  /* 0x000010006c6c7810 */ /* 0x000fe20007f1e0ff */
[-C--:B------:R-:W-:Y:S01]  /*13ca0*/  FFMA R130, R83, R71.reuse, R130 ;  /* 0x0000004753827223 */ /* 0x080fe20000000082 */
[----:B------:R-:W-:Y:S01]  /*13cb0*/  IADD3.X R109, R163, UR7, RZ, P1, !PT ;  /* 0x00000007a36d7c10 */ /* 0x000fe20008ffe4ff */
[-C--:B------:R-:W-:Y:S01]  /*13cc0*/  FFMA R126, R87, R71.reuse, R126 ;  /* 0x00000047577e7223 */ /* 0x080fe2000000007e */
[----:B------:R-:W-:Y:S01]  /*13cd0*/  IADD3 R164, P2, R156, UR6, RZ ;  /* 0x000000069ca47c10 */ /* 0x000fe2000ff5e0ff */
[----:B------:R-:W-:Y:S01]  /*13ce0*/  FFMA R122, R91, R71, R122 ;  /* 0x000000475b7a7223 */ /* 0x000fe2000000007a */
[----:B------:R-:W-:Y:S01]  /*13cf0*/  IADD3.X R109, RZ, R109, RZ, P0, !PT ;  /* 0x0000006dff6d7210 */ /* 0x000fe200007fe4ff */
[-C--:B------:R-:W-:Y:S01]  /*13d00*/  FFMA R118, R95, R71.reuse, R118 ;  /* 0x000000475f767223 */ /* 0x080fe20000000076 */
[----:B------:R-:W-:Y:S01]  /*13d10*/  IADD3 R110, P0, R160, UR6, RZ ;  /* 0x00000006a06e7c10 */ /* 0x000fe2000ff1e0ff */
[-C--:B------:R-:W-:Y:S01]  /*13d20*/  FFMA R114, R99, R71.reuse, R114 ;  /* 0x0000004763727223 */ /* 0x080fe20000000072 */
[----:B------:R-:W-:Y:S01]  /*13d30*/  FFMA R106, R103, R71, R70 ;  /* 0x00000047676a7223 */ /* 0x000fe20000000046 */
[----:B------:R-:W-:Y:S01]  /*13d40*/  LEA R107, R22, R3, 0xf ;  /* 0x00000003166b7211 */ /* 0x000fe200078e78ff */
[----:B------:R-:W1:Y:S01]  /*13d50*/  LDS.128 R68, [R21+0x7f0] ;  /* 0x0007f00015447984 */ /* 0x000e620000000c00 */
[----:B------:R-:W-:Y:S01]  /*13d60*/  IADD3 R110, P3, R110, 0x1000, RZ ;  /* 0x000010006e6e7810 */ /* 0x000fe20007f7e0ff */
[----:B------:R-:W-:Y:S01]  /*13d70*/  ULDC.64 UR10, c[0x0][0x118] ;  /* 0x00004600000a7ab9 */ /* 0x000fe20000000a00 */
[----:B------:R-:W-:Y:S01]  /*13d80*/  IADD3.X R142, R157, UR7, RZ, P2, !PT ;  /* 0x000000079d8e7c10 */ /* 0x000fe200097fe4ff */
[----:B------:R-:W-:Y:S06]  /*13d90*/  BAR.SYNC 0x0 ;  /* 0x0000000000007b1d */ /* 0x000fec0000000000 */
[----:B------:R-:W-:Y:S01]  /*13da0*/  IADD3.X R21, R161, UR7, RZ, P0, !PT ;  /* 0x00000007a1157c10 */ /* 0x000fe200087fe4ff */
[----:B------:R-:W-:Y:S01]  /*13db0*/  @!PT LDS RZ, [RZ] ;  /* 0x00000000fffff984 */ /* 0x000fe20000000800 */
[----:B------:R-:W-:Y:S01]  /*13dc0*/  @!PT LDS RZ, [RZ] ;  /* 0x00000000fffff984 */ /* 0x000fe20000000800 */
[----:B------:R-:W-:Y:S01]  /*13dd0*/  @!PT LDS RZ, [RZ] ;  /* 0x00000000fffff984 */ /* 0x000fe20000000800 */
[----:B------:R2:W-:Y:S01]  /*13de0*/  LDGSTS.E.BYPASS.128 [R107], [R108.64+-0x800], !PT ;  /* 0x000008006c6b7fae */ /* 0x0005e2000f901c4a */
[----:B------:R-:W-:Y:S01]  /*13df0*/  IADD3 R164, P0, R164, 0x1000, RZ ;  /* 0x00001000a4a47810 */ /* 0x000fe20007f1e0ff */
[----:B------:R-:W-:Y:S01]  /*13e00*/  UIADD3 UR5, UR5, 0x1, URZ ;  /* 0x0000000105057890 */ /* 0x000fe2000fffe03f */
[----:B------:R-:W-:-:S02]  /*13e10*/  IADD3 R140, P1, R158, UR6, RZ ;  /* 0x000000069e8c7c10 */ /* 0x000fc4000ff3e0ff */
[----:B------:R-:W-:Y:S01]  /*13e20*/  LEA R115, R22, R4, 0xf ;  /* 0x0000000416737211 */ /* 0x000fe200078e78ff */
[----:B------:R-:W-:Y:S01]  /*13e30*/  UISETP.GE.AND UP1, UPT, UR5, 0x4, UPT ;  /* 0x000000040500788c */ /* 0x000fe2000bf26270 */
[----:B------:R-:W-:Y:S02]  /*13e40*/  IADD3.X R111, RZ, R21, RZ, P3, !PT ;  /* 0x00000015ff6f7210 */ /* 0x000fe40001ffe4ff */
[----:B------:R-:W-:Y:S01]  /*13e50*/  IADD3.X R165, RZ, R142, RZ, P0, !PT ;  /* 0x0000008effa57210 */ /* 0x000fe200007fe4ff */
[----:B------:R-:W-:Y:S01]  /*13e60*/  USEL UR5, UR5, URZ, !UP1 ;  /* 0x0000003f05057287 */ /* 0x000fe2000c800000 */
[----:B------:R-:W-:Y:S01]  /*13e70*/  IADD3 R140, P4, R140, 0x1000, RZ ;  /* 0x000010008c8c7810 */ /* 0x000fe20007f9e0ff */
[----:B------:R3:W-:Y:S01]  /*13e80*/  LDGSTS.E.BYPASS.128 [R115], [R110.64+-0x800], !PT ;  /* 0x000008006e737fae */ /* 0x0007e2000f901c4a */
[----:B------:R-:W-:Y:S01]  /*13e90*/  IADD3.X R141, R159, UR7, RZ, P1, !PT ;  /* 0x000000079f8d7c10 */ /* 0x000fe20008ffe4ff */
[----:B------:R-:W-:Y:S01]  /*13ea0*/  USHF.L.U32 UR4, UR5, 0xf, URZ ;  /* 0x0000000f05047899 */ /* 0x000fe2000800063f */
[----:B--2---:R-:W-:-:S02]  /*13eb0*/  IADD3 R108, P0, R154, UR6, RZ ;  /* 0x000000069a6c7c10 */ /* 0x004fc4000ff1e0ff */
[----:B------:R-:W-:Y:S01]  /*13ec0*/  IADD3 R168, P2, R150, UR6, RZ ;  /* 0x0000000696a87c10 */ /* 0x000fe2000ff5e0ff */
[----:B------:R-:W-:Y:S01]  /*13ed0*/  UIADD3 UR8, UR4, 0x20000, URZ ;  /* 0x0002000004087890 */ /* 0x000fe2000fffe03f */
[C---:B------:R-:W-:Y:S02]  /*13ee0*/  LEA R21, R22.reuse, R5, 0xf ;  /* 0x0000000516157211 */ /* 0x040fe400078e78ff */
[----:B------:R-:W-:Y:S02]  /*13ef0*/  IADD3.X R141, RZ, R141, RZ, P4, !PT ;  /* 0x0000008dff8d7210 */ /* 0x000fe400027fe4ff */
[----:B------:R-:W-:Y:S02]  /*13f00*/  IADD3.X R109, R155, UR7, RZ, P0, !PT ;  /* 0x000000079b6d7c10 */ /* 0x000fe400087fe4ff */
[----:B------:R-:W-:Y:S01]  /*13f10*/  LEA R171, R22, R6, 0xf ;  /* 0x0000000616ab7211 */ /* 0x000fe200078e78ff */
[----:B------:R2:W-:Y:S01]  /*13f20*/  LDGSTS.E.BYPASS.128 [R21], [R140.64+-0x800], !PT ;  /* 0x000008008c157fae */ /* 0x0005e2000f901c4a */
[----:B------:R-:W-:-:S02]  /*13f30*/  IADD3 R166, P1, R152, UR6, RZ ;  /* 0x0000000698a67c10 */ /* 0x000fc4000ff3e0ff */
[----:B------:R-:W-:Y:S01]  /*13f40*/  IADD3 R108, P3, R108, 0x1000, RZ ;  /* 0x000010006c6c7810 */ /* 0x000fe20007f7e0ff */
[----:B------:R4:W-:Y:S01]  /*13f50*/  LDGSTS.E.BYPASS.128 [R171], [R164.64+-0x800], !PT ;  /* 0x00000800a4ab7fae */ /* 0x0009e2000f901c4a */
[----:B------:R-:W-:Y:S01]  /*13f60*/  IADD3 R168, P0, R168, 0x1000, RZ ;  /* 0x00001000a8a87810 */ /* 0x000fe20007f1e0ff */
[-C--:B-1----:R-:W-:Y:S01]  /*13f70*/  FFMA R72, R72, R68.reuse, R23 ;  /* 0x0000004448487223 */ /* 0x082fe20000000017 */
[----:B---3--:R-:W-:Y:S01]  /*13f80*/  IADD3.X R110, R151, UR7, RZ, P2, !PT ;  /* 0x00000007976e7c10 */ /* 0x008fe200097fe4ff */
[-C--:B------:R-:W-:Y:S01]  /*13f90*/  FFMA R76, R76, R68.reuse, R119 ;  /* 0x000000444c4c7223 */ /* 0x080fe20000000077 */
[----:B------:R-:W-:Y:S01]  /*13fa0*/  LEA R173, R22, R7, 0xf ;  /* 0x0000000716ad7211 */ /* 0x000fe200078e78ff */
[-C--:B------:R-:W-:Y:S01]  /*13fb0*/  FFMA R80, R80, R68.reuse, R123 ;  /* 0x0000004450507223 */ /* 0x080fe2000000007b */
[----:B------:R-:W-:Y:S01]  /*13fc0*/  IADD3 R166, P4, R166, 0x1000, RZ ;  /* 0x00001000a6a67810 */ /* 0x000fe20007f9e0ff */
[-C--:B------:R-:W-:Y:S01]  /*13fd0*/  FFMA R84, R84, R68.reuse, R127 ;  /* 0x0000004454547223 */ /* 0x080fe2000000007f */
[----:B------:R-:W-:Y:S01]  /*13fe0*/  IADD3.X R111, R153, UR7, RZ, P1, !PT ;  /* 0x00000007996f7c10 */ /* 0x000fe20008ffe4ff */
[-C--:B------:R-:W-:Y:S01]  /*13ff0*/  FFMA R88, R88, R68.reuse, R131 ;  /* 0x0000004458587223 */ /* 0x080fe20000000083 */
[----:B------:R-:W-:Y:S01]  /*14000*/  IADD3.X R109, RZ, R109, RZ, P3, !PT ;  /* 0x0000006dff6d7210 */ /* 0x000fe20001ffe4ff */
[----:B------:R-:W-:Y:S01]  /*14010*/  FFMA R92, R92, R68, R135 ;  /* 0x000000445c5c7223 */ /* 0x000fe20000000087 */
[----:B------:R-:W-:Y:S01]  /*14020*/  IADD3.X R169, RZ, R110, RZ, P0, !PT ;  /* 0x0000006effa97210 */ /* 0x000fe200007fe4ff */
[-C--:B------:R-:W-:Y:S01]  /*14030*/  FFMA R96, R96, R68.reuse, R139 ;  /* 0x0000004460607223 */ /* 0x080fe2000000008b */
[----:B------:R-:W-:Y:S01]  /*14040*/  IADD3 R110, P0, R148, UR6, RZ ;  /* 0x00000006946e7c10 */ /* 0x000fe2000ff1e0ff */
[----:B------:R1:W-:Y:S01]  /*14050*/  LDGSTS.E.BYPASS.128 [R173], [R108.64+-0x800], !PT ;  /* 0x000008006cad7fae */ /* 0x0003e2000f901c4a */
[----:B----4-:R-:W-:Y:S01]  /*14060*/  IADD3 R164, P2, R58, UR6, RZ ;  /* 0x000000063aa47c10 */ /* 0x010fe2000ff5e0ff */
[----:B------:R-:W-:Y:S01]  /*14070*/  FFMA R68, R100, R68, R143 ;  /* 0x0000004464447223 */ /* 0x000fe2000000008f */
[----:B------:R-:W-:Y:S01]  /*14080*/  IADD3.X R167, RZ, R111, RZ, P4, !PT ;  /* 0x0000006fffa77210 */ /* 0x000fe200027fe4ff */
[-C--:B------:R-:W-:Y:S01]  /*14090*/  FFMA R73, R73, R69.reuse, R72 ;  /* 0x0000004549497223 */ /* 0x080fe20000000048 */
[C---:B------:R-:W-:Y:S01]  /*140a0*/  LEA R175, R22.reuse, R8, 0xf ;  /* 0x0000000816af7211 */ /* 0x040fe200078e78ff */
[-C--:B------:R-:W-:Y:S01]  /*140b0*/  FFMA R77, R77, R69.reuse, R76 ;  /* 0x000000454d4d7223 */ /* 0x080fe2000000004c */
[----:B------:R-:W-:Y:S01]  /*140c0*/  IADD3.X R111, R149, UR7, RZ, P0, !PT ;  /* 0x00000007956f7c10 */ /* 0x000fe200087fe4ff */
[----:B------:R-:W-:Y:S01]  /*140d0*/  FFMA R81, R81, R69, R80 ;  /* 0x0000004551517223 */ /* 0x000fe20000000050 */
[----:B------:R-:W-:Y:S01]  /*140e0*/  LEA R177, R22, R9, 0xf ;  /* 0x0000000916b17211 */ /* 0x000fe200078e78ff */
[----:B------:R3:W-:Y:S01]  /*140f0*/  LDGSTS.E.BYPASS.128 [R175], [R166.64+-0x800], !PT ;  /* 0x00000800a6af7fae */ /* 0x0007e2000f901c4a */
[----:B--2---:R-:W-:Y:S01]  /*14100*/  IADD3 R140, P1, R56, UR6, RZ ;  /* 0x00000006388c7c10 */ /* 0x004fe2000ff3e0ff */
[-C--:B------:R-:W-:Y:S01]  /*14110*/  FFMA R85, R85, R69.reuse, R84 ;  /* 0x0000004555557223 */ /* 0x080fe20000000054 */
[----:B------:R-:W-:Y:S01]  /*14120*/  IADD3 R110, P3, R110, 0x1000, RZ ;  /* 0x000010006e6e7810 */ /* 0x000fe20007f7e0ff */
[----:B------:R2:W-:Y:S01]  /*14130*/  LDGSTS.E.BYPASS.128 [R177], [R168.64+-0x800], !PT ;  /* 0x00000800a8b17fae */ /* 0x0005e2000f901c4a */
[----:B------:R-:W-:Y:S01]  /*14140*/  IADD3 R164, P0, R164, 0x1000, RZ ;  /* 0x00001000a4a47810 */ /* 0x000fe20007f1e0ff */
[-C--:B------:R-:W-:Y:S01]  /*14150*/  FFMA R89, R89, R69.reuse, R88 ;  /* 0x0000004559597223 */ /* 0x080fe20000000058 */
[----:B-1----:R-:W-:Y:S01]  /*14160*/  IADD3.X R108, R59, UR7, RZ, P2, !PT ;  /* 0x000000073b6c7c10 */ /* 0x002fe200097fe4ff */
[-C--:B------:R-:W-:Y:S01]  /*14170*/  FFMA R93, R93, R69.reuse, R92 ;  /* 0x000000455d5d7223 */ /* 0x080fe2000000005c */
[----:B------:R-:W-:Y:S01]  /*14180*/  LEA R179, R22, R10, 0xf ;  /* 0x0000000a16b37211 */ /* 0x000fe200078e78ff */
[-C--:B------:R-:W-:Y:S01]  /*14190*/  FFMA R97, R97, R69.reuse, R96 ;  /* 0x0000004561617223 */ /* 0x080fe20000000060 */
[----:B------:R-:W-:Y:S01]  /*141a0*/  IADD3 R140, P4, R140, 0x1000, RZ ;  /* 0x000010008c8c7810 */ /* 0x000fe20007f9e0ff */
[----:B------:R-:W-:Y:S01]  /*141b0*/  FFMA R69, R101, R69, R68 ;  /* 0x0000004565457223 */ /* 0x000fe20000000044 */
        /* <DEDUP_REMOVED lines=8> */
[----:B--2---:R-:W-:Y:S01]  /*14240*/  IADD3 R168, P2, R64, UR6, RZ ;  /* 0x0000000640a87c10 */ /* 0x004fe2000ff5e0ff */
[-C--:B------:R-:W-:Y:S01]  /*14250*/  FFMA R86, R86, R70.reuse, R85 ;  /* 0x0000004656567223 */ /* 0x080fe20000000055 */
[----:B------:R-:W-:Y:S01]  /*14260*/  IADD3.X R141, RZ, R109, RZ, P4, !PT ;  /* 0x0000006dff8d7210 */ /* 0x000fe200027fe4ff */
[-C--:B------:R-:W-:Y:S01]  /*14270*/  FFMA R90, R90, R70.reuse, R89 ;  /* 0x000000465a5a7223 */ /* 0x080fe20000000059 */
[----:B------:R-:W-:Y:S01]  /*14280*/  LEA R181, R22, R11, 0xf ;  /* 0x0000000b16b57211 */ /* 0x000fe200078e78ff */
[-C--:B------:R-:W-:Y:S01]  /*14290*/  FFMA R94, R94, R70.reuse, R93 ;  /* 0x000000465e5e7223 */ /* 0x080fe2000000005d */
[----:B------:R-:W-:Y:S01]  /*142a0*/  IADD3.X R109, R61, UR7, RZ, P0, !PT ;  /* 0x000000073d6d7c10 */ /* 0x000fe200087fe4ff */
[----:B------:R-:W-:Y:S01]  /*142b0*/  FFMA R98, R98, R70, R97 ;  /* 0x0000004662627223 */ /* 0x000fe20000000061 */
[----:B------:R-:W-:Y:S01]  /*142c0*/  LEA R183, R22, R12, 0xf ;  /* 0x0000000c16b77211 */ /* 0x000fe200078e78ff */
[----:B------:R2:W-:Y:S01]  /*142d0*/  LDGSTS.E.BYPASS.128 [R181], [R140.64+-0x800], !PT ;  /* 0x000008008cb57fae */ /* 0x0005e2000f901c4a */
[----:B---3--:R-:W-:Y:S01]  /*142e0*/  IADD3 R166, P1, R62, UR6, RZ ;  /* 0x000000063ea67c10 */ /* 0x008fe2000ff3e0ff */
[----:B------:R-:W-:Y:S01]  /*142f0*/  FFMA R70, R102, R70, R69 ;  /* 0x0000004666467223 */ /* 0x000fe20000000045 */
[----:B------:R-:W-:Y:S01]  /*14300*/  IADD3 R108, P3, R108, 0x1000, RZ ;  /* 0x000010006c6c7810 */ /* 0x000fe20007f7e0ff */
[----:B------:R3:W-:Y:S01]  /*14310*/  LDGSTS.E.BYPASS.128 [R183], [R164.64+-0x800], !PT ;  /* 0x00000800a4b77fae */ /* 0x0007e2000f901c4a */
[----:B------:R-:W-:Y:S01]  /*14320*/  IADD3 R168, P0, R168, 0x1000, RZ ;  /* 0x00001000a8a87810 */ /* 0x000fe20007f1e0ff */
[-C--:B------:R-:W-:Y:S01]  /*14330*/  FFMA R139, R75, R71.reuse, R74 ;  /* 0x000000474b8b7223 */ /* 0x080fe2000000004a */
[----:B-1----:R-:W-:Y:S01]  /*14340*/  IADD3.X R110, R65, UR7, RZ, P2, !PT ;  /* 0x00000007416e7c10 */ /* 0x002fe200097fe4ff */
[----:B------:R-:W-:Y:S01]  /*14350*/  FFMA R135, R79, R71, R78 ;  /* 0x000000474f877223 */ /* 0x000fe2000000004e */
[----:B------:R-:W-:Y:S01]  /*14360*/  LEA R185, R22, R13, 0xf ;  /* 0x0000000d16b97211 */ /* 0x000fe200078e78ff */
[-C--:B------:R-:W-:Y:S01]  /*14370*/  FFMA R131, R83, R71.reuse, R82 ;  /* 0x0000004753837223 */ /* 0x080fe20000000052 */
[----:B------:R-:W-:Y:S01]  /*14380*/  IADD3 R166, P4, R166, 0x1000, RZ ;  /* 0x00001000a6a67810 */ /* 0x000fe20007f9e0ff */
[-C--:B------:R-:W-:Y:S01]  /*14390*/  FFMA R127, R87, R71.reuse, R86 ;  /* 0x00000047577f7223 */ /* 0x080fe20000000056 */
[----:B------:R-:W-:Y:S01]  /*143a0*/  IADD3.X R111, R63, UR7, RZ, P1, !PT ;  /* 0x000000073f6f7c10 */ /* 0x000fe20008ffe4ff */
[----:B------:R-:W-:Y:S01]  /*143b0*/  FFMA R123, R91, R71, R90 ;  /* 0x000000475b7b7223 */ /* 0x000fe2000000005a */
[----:B------:R-:W-:Y:S01]  /*143c0*/  IADD3.X R109, RZ, R109, RZ, P3, !PT ;  /* 0x0000006dff6d7210 */ /* 0x000fe20001ffe4ff */
[----:B------:R-:W-:Y:S01]  /*143d0*/  FFMA R119, R95, R71, R94 ;  /* 0x000000475f777223 */ /* 0x000fe2000000005e */
[----:B------:R-:W-:-:S02]  /*143e0*/  IADD3.X R169, RZ, R110, RZ, P0, !PT ;  /* 0x0000006effa97210 */ /* 0x000fc400007fe4ff */
[----:B------:R-:W-:Y:S01]  /*143f0*/  IADD3 R110, P0, R66, UR6, RZ ;  /* 0x00000006426e7c10 */ /* 0x000fe2000ff1e0ff */
[----:B------:R1:W-:Y:S01]  /*14400*/  LDGSTS.E.BYPASS.128 [R185], [R108.64+-0x800], !PT ;  /* 0x000008006cb97fae */ /* 0x0003e2000f901c4a */
[----:B---3--:R-:W-:Y:S02]  /*14410*/  IADD3 R164, P2, R146, UR6, RZ ;  /* 0x0000000692a47c10 */ /* 0x008fe4000ff5e0ff */
[----:B--2---:R-:W-:Y:S02]  /*14420*/  IADD3 R140, P1, R144, UR6, RZ ;  /* 0x00000006908c7c10 */ /* 0x004fe4000ff3e0ff */
[----:B------:R-:W-:Y:S02]  /*14430*/  IADD3.X R167, RZ, R111, RZ, P4, !PT ;  /* 0x0000006fffa77210 */ /* 0x000fe400027fe4ff */
[----:B------:R-:W-:Y:S02]  /*14440*/  LEA R187, R22, R14, 0xf ;  /* 0x0000000e16bb7211 */ /* 0x000fe400078e78ff */
[----:B------:R-:W-:-:S02]  /*14450*/  IADD3.X R111, R67, UR7, RZ, P0, !PT ;  /* 0x00000007436f7c10 */ /* 0x000fc400087fe4ff */
[----:B------:R-:W-:Y:S01]  /*14460*/  LEA R189, R22, R15, 0xf ;  /* 0x0000000f16bd7211 */ /* 0x000fe200078e78ff */
[----:B------:R2:W-:Y:S01]  /*14470*/  LDGSTS.E.BYPASS.128 [R187], [R166.64+-0x800], !PT ;  /* 0x00000800a6bb7fae */ /* 0x0005e2000f901c4a */
[----:B------:R-:W-:Y:S02]  /*14480*/  IADD3 R110, P3, R110, 0x1000, RZ ;  /* 0x000010006e6e7810 */ /* 0x000fe40007f7e0ff */
[----:B------:R-:W-:Y:S01]  /*14490*/  IADD3 R164, P0, R164, 0x1000, RZ ;  /* 0x00001000a4a47810 */ /* 0x000fe20007f1e0ff */
[----:B------:R3:W-:Y:S01]  /*144a0*/  LDGSTS.E.BYPASS.128 [R189], [R168.64+-0x800], !PT ;  /* 0x00000800a8bd7fae */ /* 0x0007e2000f901c4a */
[----:B-1----:R-:W-:Y:S02]  /*144b0*/  IADD3.X R108, R147, UR7, RZ, P2, !PT ;  /* 0x00000007936c7c10 */ /* 0x002fe400097fe4ff */
[----:B------:R-:W-:Y:S02]  /*144c0*/  IADD3 R140, P4, R140, 0x1000, RZ ;  /* 0x000010008c8c7810 */ /* 0x000fe40007f9e0ff */
[----:B------:R-:W-:-:S02]  /*144d0*/  IADD3.X R109, R145, UR7, RZ, P1, !PT ;  /* 0x00000007916d7c10 */ /* 0x000fc40008ffe4ff */
[C---:B------:R-:W-:Y:S02]  /*144e0*/  LEA R191, R22.reuse, R16, 0xf ;  /* 0x0000001016bf7211 */ /* 0x040fe400078e78ff */
[----:B------:R-:W-:Y:S02]  /*144f0*/  IADD3.X R111, RZ, R111, RZ, P3, !PT ;  /* 0x0000006fff6f7210 */ /* 0x000fe40001ffe4ff */
[----:B------:R-:W-:Y:S02]  /*14500*/  IADD3.X R165, RZ, R108, RZ, P0, !PT ;  /* 0x0000006cffa57210 */ /* 0x000fe400007fe4ff */
[----:B------:R-:W-:Y:S01]  /*14510*/  LEA R193, R22, R17, 0xf ;  /* 0x0000001116c17211 */ /* 0x000fe200078e78ff */
[----:B------:R1:W-:Y:S01]  /*14520*/  LDGSTS.E.BYPASS.128 [R191], [R110.64+-0x800], !PT ;  /* 0x000008006ebf7fae */ /* 0x0003e2000f901c4a */
[----:B------:R-:W-:Y:S02]  /*14530*/  IADD3.X R141, RZ, R109, RZ, P4, !PT ;  /* 0x0000006dff8d7210 */ /* 0x000fe400027fe4ff */
[----:B------:R-:W-:-:S02]  /*14540*/  IADD3 R108, P2, R24, UR6, RZ ;  /* 0x00000006186c7c10 */ /* 0x000fc4000ff5e0ff */
[----:B--2---:R-:W-:Y:S01]  /*14550*/  IADD3 R166, P3, R26, UR6, RZ ;  /* 0x000000061aa67c10 */ /* 0x004fe2000ff7e0ff */
[----:B------:R2:W-:Y:S01]  /*14560*/  LDGSTS.E.BYPASS.128 [R193], [R140.64+-0x800], !PT ;  /* 0x000008008cc17fae */ /* 0x0005e2000f901c4a */
[----:B---3--:R-:W-:Y:S02]  /*14570*/  IADD3 R168, P4, R28, UR6, RZ ;  /* 0x000000061ca87c10 */ /* 0x008fe4000ff9e0ff */
[----:B------:R-:W-:Y:S02]  /*14580*/  IADD3 R142, P1, R30, UR6, RZ ;  /* 0x000000061e8e7c10 */ /* 0x000fe4000ff3e0ff */
[----:B------:R-:W-:Y:S02]  /*14590*/  IADD3 R108, P5, R108, 0x1000, RZ ;  /* 0x000010006c6c7810 */ /* 0x000fe40007fbe0ff */
[----:B------:R-:W-:Y:S02]  /*145a0*/  IADD3.X R109, R25, UR7, RZ, P2, !PT ;  /* 0x00000007196d7c10 */ /* 0x000fe400097fe4ff */
[----:B------:R-:W-:-:S02]  /*145b0*/  IADD3 R166, P0, R166, 0x1000, RZ ;  /* 0x00001000a6a67810 */ /* 0x000fc40007f1e0ff */
[----:B------:R-:W-:Y:S02]  /*145c0*/  IADD3 R168, P2, R168, 0x1000, RZ ;  /* 0x00001000a8a87810 */ /* 0x000fe40007f5e0ff */
[----:B------:R-:W-:Y:S02]  /*145d0*/  IADD3.X R167, R27, UR7, RZ, P3, !PT ;  /* 0x000000071ba77c10 */ /* 0x000fe40009ffe4ff */
[----:B-1----:R-:W-:Y:S02]  /*145e0*/  IADD3.X R111, R29, UR7, RZ, P4, !PT ;  /* 0x000000071d6f7c10 */ /* 0x002fe4000a7fe4ff */
[----:B------:R-:W-:Y:S02]  /*145f0*/  LEA R195, R22, R18, 0xf ;  /* 0x0000001216c37211 */ /* 0x000fe400078e78ff */
[----:B------:R-:W-:Y:S02]  /*14600*/  IADD3 R110, P3, R142, 0x1000, RZ ;  /* 0x000010008e6e7810 */ /* 0x000fe40007f7e0ff */
[----:B--2---:R-:W-:Y:S01]  /*14610*/  IADD3.X R140, R31, UR7, RZ, P1, !PT ;  /* 0x000000071f8c7c10 */ /* 0x004fe20008ffe4ff */
[----:B------:R1:W-:Y:S01]  /*14620*/  LDGSTS.E.BYPASS.128 [R195], [R164.64+-0x800], !PT ;  /* 0x00000800a4c37fae */ /* 0x0003e2000f901c4a */
[----:B------:R-:W-:-:S02]  /*14630*/  IADD3.X R109, RZ, R109, RZ, P5, !PT ;  /* 0x0000006dff6d7210 */ /* 0x000fc40002ffe4ff */
[----:B------:R-:W-:Y:S01]  /*14640*/  IADD3.X R167, RZ, R167, RZ, P0, !PT ;  /* 0x000000a7ffa77210 */ /* 0x000fe200007fe4ff */
[----:B------:R-:W0:Y:S01]  /*14650*/  LDGDEPBAR ;  /* 0x00000000000079af */ /* 0x000e220000000000 */
[----:B------:R-:W-:Y:S02]  /*14660*/  IADD3.X R169, RZ, R111, RZ, P2, !PT ;  /* 0x0000006fffa97210 */ /* 0x000fe400017fe4ff */
[----:B------:R-:W-:Y:S01]  /*14670*/  IADD3.X R111, RZ, R140, RZ, P3, !PT ;  /* 0x0000008cff6f7210 */ /* 0x000fe20001ffe4ff */
[----:B------:R2:W-:Y:S01]  /*14680*/  LDGSTS.E.BYPASS.128 [R107+0x20000], [R108.64+-0x800], !PT ;  /* 0x200008006c6b7fae */ /* 0x0005e2000f901c4a */
[----:B------:R-:W-:Y:S02]  /*14690*/  IADD3 R140, P2, R32, UR6, RZ ;  /* 0x00000006208c7c10 */ /* 0x000fe4000ff5e0ff */
[----:B------:R-:W-:Y:S01]  /*146a0*/  IADD3 R141, P4, R36, UR6, RZ ;  /* 0x00000006248d7c10 */ /* 0x000fe2000ff9e0ff */
[----:B------:R3:W-:Y:S01]  /*146b0*/  LDGSTS.E.BYPASS.128 [R115+0x20000], [R166.64+-0x800], !PT ;  /* 0x20000800a6737fae */ /* 0x0007e2000f901c4a */
[----:B-1----:R-:W-:-:S02]  /*146c0*/  IADD3 R164, P3, R34, UR6, RZ ;  /* 0x0000000622a47c10 */ /* 0x002fc4000ff7e0ff */
[----:B------:R-:W-:Y:S01]  /*146d0*/  IADD3 R142, P1, R38, UR6, RZ ;  /* 0x00000006268e7c10 */ /* 0x000fe2000ff3e0ff */
[----:B------:R1:W-:Y:S01]  /*146e0*/  LDGSTS.E.BYPASS.128 [R21+0x20000], [R168.64+-0x800], !PT ;  /* 0x20000800a8157fae */ /* 0x0003e2000f901c4a */
[----:B------:R-:W-:Y:S02]  /*146f0*/  IADD3 R140, P5, R140, 0x1000, RZ ;  /* 0x000010008c8c7810 */ /* 0x000fe40007fbe0ff */
[----:B------:R-:W-:Y:S01]  /*14700*/  IADD3 R164, P0, R164, 0x1000, RZ ;  /* 0x00001000a4a47810 */ /* 0x000fe20007f1e0ff */
[----:B------:R4:W-:Y:S01]  /*14710*/  LDGSTS.E.BYPASS.128 [R171+0x20000], [R110.64+-0x800], !PT ;  /* 0x200008006eab7fae */ /* 0x0009e2000f901c4a */
[----:B--2---:R-:W-:Y:S02]  /*14720*/  IADD3.X R109, R33, UR7, RZ, P2, !PT ;  /* 0x00000007216d7c10 */ /* 0x004fe400097fe4ff */
[----:B------:R-:W-:Y:S02]  /*14730*/  IADD3 R108, P2, R141, 0x1000, RZ ;  /* 0x000010008d6c7810 */ /* 0x000fe40007f5e0ff */
[----:B------:R-:W-:-:S02]  /*14740*/  IADD3.X R107, R35, UR7, RZ, P3, !PT ;  /* 0x00000007236b7c10 */ /* 0x000fc40009ffe4ff */
[----:B------:R-:W-:Y:S02]  /*14750*/  IADD3.X R141, RZ, R109, RZ, P5, !PT ;  /* 0x0000006dff8d7210 */ /* 0x000fe40002ffe4ff */
[----:B-1----:R-:W-:Y:S02]  /*14760*/  IADD3.X R21, R37, UR7, RZ, P4, !PT ;  /* 0x0000000725157c10 */ /* 0x002fe4000a7fe4ff */
[----:B------:R-:W-:Y:S01]  /*14770*/  IADD3.X R165, RZ, R107, RZ, P0, !PT ;  /* 0x0000006bffa57210 */ /* 0x000fe200007fe4ff */
[----:B------:R1:W-:Y:S01]  /*14780*/  LDGSTS.E.BYPASS.128 [R173+0x20000], [R140.64+-0x800], !PT ;  /* 0x200008008cad7fae */ /* 0x0003e2000f901c4a */
[----:B----4-:R-:W-:Y:S02]  /*14790*/  IADD3 R110, P3, R142, 0x1000, RZ ;  /* 0x000010008e6e7810 */ /* 0x010fe40007f7e0ff */
[----:B------:R-:W-:Y:S01]  /*147a0*/  IADD3.X R111, R39, UR7, RZ, P1, !PT ;  /* 0x00000007276f7c10 */ /* 0x000fe20008ffe4ff */
[----:B------:R2:W-:Y:S01]  /*147b0*/  LDGSTS.E.BYPASS.128 [R175+0x20000], [R164.64+-0x800], !PT ;  /* 0x20000800a4af7fae */ /* 0x0005e2000f901c4a */
[----:B------:R-:W-:-:S02]  /*147c0*/  IADD3.X R109, RZ, R21, RZ, P2, !PT ;  /* 0x00000015ff6d7210 */ /* 0x000fc400017fe4ff */
[----:B------:R-:W-:Y:S02]  /*147d0*/  IADD3.X R111, RZ, R111, RZ, P3, !PT ;  /* 0x0000006fff6f7210 */ /* 0x000fe40001ffe4ff */
[----:B---3--:R-:W-:Y:S01]  /*147e0*/  IADD3 R166, P2, R40, UR6, RZ ;  /* 0x0000000628a67c10 */ /* 0x008fe2000ff5e0ff */
[----:B------:R3:W-:Y:S01]  /*147f0*/  LDGSTS.E.BYPASS.128 [R177+0x20000], [R108.64+-0x800], !PT ;  /* 0x200008006cb17fae */ /* 0x0007e2000f901c4a */
[----:B------:R-:W-:Y:S02]  /*14800*/  IADD3 R168, P3, R42, UR6, RZ ;  /* 0x000000062aa87c10 */ /* 0x000fe4000ff7e0ff */
[----:B------:R-:W-:Y:S01]  /*14810*/  IADD3 R107, P4, R44, UR6, RZ ;  /* 0x000000062c6b7c10 */ /* 0x000fe2000ff9e0ff */
[----:B------:R4:W-:Y:S01]  /*14820*/  LDGSTS.E.BYPASS.128 [R179+0x20000], [R110.64+-0x800], !PT ;  /* 0x200008006eb37fae */ /* 0x0009e2000f901c4a */
[----:B------:R-:W-:Y:S02]  /*14830*/  IADD3 R21, P1, R46, UR6, RZ ;  /* 0x000000062e157c10 */ /* 0x000fe4000ff3e0ff */
[----:B------:R-:W-:-:S02]  /*14840*/  IADD3 R166, P5, R166, 0x1000, RZ ;  /* 0x00001000a6a67810 */ /* 0x000fc40007fbe0ff */
[----:B-1----:R-:W-:Y:S02]  /*14850*/  IADD3.X R141, R41, UR7, RZ, P2, !PT ;  /* 0x00000007298d7c10 */ /* 0x002fe400097fe4ff */
[----:B------:R-:W-:Y:S02]  /*14860*/  IADD3 R168, P0, R168, 0x1000, RZ ;  /* 0x00001000a8a87810 */ /* 0x000fe40007f1e0ff */
[----:B------:R-:W-:Y:S02]  /*14870*/  IADD3 R140, P2, R107, 0x1000, RZ ;  /* 0x000010006b8c7810 */ /* 0x000fe40007f5e0ff */
[----:B------:R-:W-:Y:S02]  /*14880*/  IADD3.X R115, R43, UR7, RZ, P3, !PT ;  /* 0x000000072b737c10 */ /* 0x000fe40009ffe4ff */
[----:B------:R-:W-:Y:S02]  /*14890*/  IADD3.X R107, R45, UR7, RZ, P4, !PT ;  /* 0x000000072d6b7c10 */ /* 0x000fe4000a7fe4ff */
[----:B---3--:R-:W-:-:S02]  /*148a0*/  IADD3 R108, P3, R21, 0x1000, RZ ;  /* 0x00001000156c7810 */ /* 0x008fc40007f7e0ff */
[----:B------:R-:W-:Y:S02]  /*148b0*/  IADD3.X R21, R47, UR7, RZ, P1, !PT ;  /* 0x000000072f157c10 */ /* 0x000fe40008ffe4ff */
[----:B------:R-:W-:Y:S02]  /*148c0*/  IADD3.X R167, RZ, R141, RZ, P5, !PT ;  /* 0x0000008dffa77210 */ /* 0x000fe40002ffe4ff */
[----:B------:R-:W-:Y:S02]  /*148d0*/  IADD3.X R169, RZ, R115, RZ, P0, !PT ;  /* 0x00000073ffa97210 */ /* 0x000fe400007fe4ff */
[----:B------:R-:W-:Y:S01]  /*148e0*/  IADD3.X R141, RZ, R107, RZ, P2, !PT ;  /* 0x0000006bff8d7210 */ /* 0x000fe200017fe4ff */
[----:B------:R1:W-:Y:S01]  /*148f0*/  LDGSTS.E.BYPASS.128 [R181+0x20000], [R166.64+-0x800], !PT ;  /* 0x20000800a6b57fae */ /* 0x0003e2000f901c4a */
[----:B------:R-:W-:Y:S02]  /*14900*/  IADD3.X R109, RZ, R21, RZ, P3, !PT ;  /* 0x00000015ff6d7210 */ /* 0x000fe40001ffe4ff */
[----:B----4-:R-:W-:Y:S01]  /*14910*/  IADD3 R110, P2, R48, UR6, RZ ;  /* 0x00000006306e7c10 */ /* 0x010fe2000ff5e0ff */
[----:B------:R3:W-:Y:S01]  /*14920*/  LDGSTS.E.BYPASS.128 [R183+0x20000], [R168.64+-0x800], !PT ;  /* 0x20000800a8b77fae */ /* 0x0007e2000f901c4a */
[----:B--2---:R-:W-:-:S02]  /*14930*/  IADD3 R164, P3, R50, UR6, RZ ;  /* 0x0000000632a47c10 */ /* 0x004fc4000ff7e0ff */
[----:B------:R-:W-:Y:S01]  /*14940*/  IADD3 R107, P4, R52, UR6, RZ ;  /* 0x00000006346b7c10 */ /* 0x000fe2000ff9e0ff */
[----:B------:R3:W-:Y:S01]  /*14950*/  LDGSTS.E.BYPASS.128 [R185+0x20000], [R140.64+-0x800], !PT ;  /* 0x200008008cb97fae */ /* 0x0007e2000f901c4a */
[----:B------:R-:W-:Y:S01]  /*14960*/  IADD3 R21, P1, R54, UR6, RZ ;  /* 0x0000000636157c10 */ /* 0x000fe2000ff3e0ff */
[----:B------:R-:W-:Y:S01]  /*14970*/  UIADD3 UR6, UP2, UR6, 0x200, URZ ;  /* 0x0000020006067890 */ /* 0x000fe2000ff5e03f */
[----:B------:R-:W-:Y:S01]  /*14980*/  IADD3 R110, P5, R110, 0x1000, RZ ;  /* 0x000010006e6e7810 */ /* 0x000fe20007fbe0ff */
[----:B------:R2:W-:Y:S01]  /*14990*/  LDGSTS.E.BYPASS.128 [R187+0x20000], [R108.64+-0x800], !PT ;  /* 0x200008006cbb7fae */ /* 0x0005e2000f901c4a */
[----:B------:R-:W-:Y:S02]  /*149a0*/  IADD3.X R111, R49, UR7, RZ, P2, !PT ;  /* 0x00000007316f7c10 */ /* 0x000fe400097fe4ff */
[----:B------:R-:W-:Y:S02]  /*149b0*/  IADD3 R164, P0, R164, 0x1000, RZ ;  /* 0x00001000a4a47810 */ /* 0x000fe40007f1e0ff */
[----:B-1----:R-:W-:-:S02]  /*149c0*/  IADD3 R166, P2, R107, 0x1000, RZ ;  /* 0x000010006ba67810 */ /* 0x002fc40007f5e0ff */
[----:B------:R-:W-:Y:S02]  /*149d0*/  IADD3.X R115, R51, UR7, RZ, P3, !PT ;  /* 0x0000000733737c10 */ /* 0x000fe40009ffe4ff */
[----:B------:R-:W-:Y:S02]  /*149e0*/  IADD3.X R107, R53, UR7, RZ, P4, !PT ;  /* 0x00000007356b7c10 */ /* 0x000fe4000a7fe4ff */
[----:B------:R-:W-:Y:S02]  /*149f0*/  IADD3.X R111, RZ, R111, RZ, P5, !PT ;  /* 0x0000006fff6f7210 */ /* 0x000fe40002ffe4ff */
[----:B--2---:R-:W-:Y:S02]  /*14a00*/  IADD3 R108, P3, R21, 0x1000, RZ ;  /* 0x00001000156c7810 */ /* 0x004fe40007f7e0ff */
[----:B------:R-:W-:Y:S01]  /*14a10*/  IADD3.X R21, R55, UR7, RZ, P1, !PT ;  /* 0x0000000737157c10 */ /* 0x000fe20008ffe4ff */
[----:B------:R3:W-:Y:S01]  /*14a20*/  LDGSTS.E.BYPASS.128 [R189+0x20000], [R110.64+-0x800], !PT ;  /* 0x200008006ebd7fae */ /* 0x0007e2000f901c4a */
[----:B------:R-:W-:Y:S01]  /*14a30*/  IADD3.X R165, RZ, R115, RZ, P0, !PT ;  /* 0x00000073ffa57210 */ /* 0x000fe200007fe4ff */
[----:B------:R-:W-:Y:S01]  /*14a40*/  UIADD3.X UR7, URZ, UR7, URZ, UP2, !UPT ;  /* 0x000000073f077290 */ /* 0x000fe200097fe43f */
[----:B------:R-:W-:Y:S01]  /*14a50*/  IADD3.X R167, RZ, R107, RZ, P2, !PT ;  /* 0x0000006bffa77210 */ /* 0x000fe200017fe4ff */
[----:B------:R-:W-:Y:S01]  /*14a60*/  FFMA R115, R99, R71, R98 ;  /* 0x0000004763737223 */ /* 0x000fe20000000062 */
[----:B------:R-:W-:Y:S01]  /*14a70*/  IADD3.X R109, RZ, R21, RZ, P3, !PT ;  /* 0x00000015ff6d7210 */ /* 0x000fe20001ffe4ff */
[----:B------:R3:W-:Y:S01]  /*14a80*/  LDGSTS.E.BYPASS.128 [R191+0x20000], [R164.64+-0x800], !PT ;  /* 0x20000800a4bf7fae */ /* 0x0007e2000f901c4a */
[----:B------:R-:W-:Y:S01]  /*14a90*/  PLOP3.LUT P0, PT, PT, PT, UP0, 0x80, 0x0 ;  /* 0x000000000000781c */ /* 0x000fe20003f0f008 */
[----:B------:R-:W-:Y:S01]  /*14aa0*/  UPLOP3.LUT UP0, UPT, UPT, UPT, UPT, 0x40, 0x0 ;  /* 0x000000000000789c */ /* 0x000fe20003f0e870 */
[----:B------:R-:W-:Y:S01]  /*14ab0*/  FFMA R107, R103, R71, R70 ;  /* 0x00000047676b7223 */ /* 0x000fe20000000046 */
[----:B------:R3:W-:Y:S04]  /*14ac0*/  LDGSTS.E.BYPASS.128 [R193+0x20000], [R166.64+-0x800], !PT ;  /* 0x20000800a6c17fae */ /* 0x0007e8000f901c4a */
[----:B------:R3:W-:Y:S04]  /*14ad0*/  LDGSTS.E.BYPASS.128 [R195+0x20000], [R108.64+-0x800], !PT ;  /* 0x200008006cc37fae */ /* 0x0007e8000f901c4a */
[----:B------:R-:W0:Y:S01]  /*14ae0*/  LDGDEPBAR ;  /* 0x00000000000079af */ /* 0x000e220000000000 */
[----:B------:R-:W-:-:S04]  /*14af0*/  DEPBAR.LE SB0, 0x6 ;  /* 0x000081800000791a */ /* 0x000fc80000000000 */
[----:B------:R-:W-:Y:S06]  /*14b00*/  BAR.SYNC 0x0 ;  /* 0x0000000000007b1d */ /* 0x000fec0000000000 */
[----:B---3--:R-:W-:Y:S01]  /*14b10*/  @!P0 CALL.REL.NOINC `(.L_x_0) ;  /* 0x0000001000008944 */ /* 0x008fe20003c00000 */
[----:B------:R-:W-:Y:S05]  /*14b20*/  BRA `(.L_x_1) ;  /* 0xfffedb8000007947 */ /* 0x000fea000383ffff */
.L_x_0:
[----:B------:R-:W1:Y:S01]  /*14b30*/  S2R R4, SR_TID.X ;  /* 0x0000000000047919 */ /* 0x000e620000002100 */
[----:B------:R-:W-:-:S04]  /*14b40*/  DEPBAR.LE SB0, 0x0 ;  /* 0x000080000000791a */ /* 0x000fc80000000000 */
[----:B------:R-:W-:Y:S01]  /*14b50*/  ULDC UR4, c[0x0][0x178] ;  /* 0x00005e0000047ab9 */ /* 0x000fe20000000800 */
[----:B------:R-:W-:Y:S01]  /*14b60*/  MOV R15, 0x4 ;  /* 0x00000004000f7802 */ /* 0x000fe20000000f00 */
[----:B------:R-:W-:Y:S01]  /*14b70*/  UIMAD UR4, UR4, 0x32, URZ ;  /* 0x00000032040478a4 */ /* 0x000fe2000f8e023f */
[C---:B------:R-:W-:Y:S02]  /*14b80*/  LOP3.LUT R8, R2.reuse, 0x20, RZ, 0xfc, !PT ;  /* 0x0000002002087812 */ /* 0x040fe400078efcff */
[C---:B------:R-:W-:Y:S02]  /*14b90*/  LOP3.LUT R9, R2.reuse, 0x28, RZ, 0xfc, !PT ;  /* 0x0000002802097812 */ /* 0x040fe400078efcff */
[C---:B------:R-:W-:Y:S02]  /*14ba0*/  LOP3.LUT R10, R2.reuse, 0x30, RZ, 0xfc, !PT ;  /* 0x00000030020a7812 */ /* 0x040fe400078efcff */
[----:B------:R-:W-:Y:S02]  /*14bb0*/  LOP3.LUT R12, R2, 0x38, RZ, 0xfc, !PT ;  /* 0x00000038020c7812 */ /* 0x000fe400078efcff */
[----:B-1----:R-:W-:-:S02]  /*14bc0*/  SHF.R.U32.HI R14, RZ, 0x4, R4 ;  /* 0x00000004ff0e7819 */ /* 0x002fc40000011604 */
[----:B------:R-:W-:Y:S02]  /*14bd0*/  SHF.L.U32 R13, R4, 0x2, RZ ;  /* 0x00000002040d7819 */ /* 0x000fe400000006ff */
[----:B------:R-:W-:Y:S02]  /*14be0*/  SGXT.U32 R14, R14, 0x3 ;  /* 0x000000030e0e781a */ /* 0x000fe40000000000 */
[----:B------:R-:W-:Y:S02]  /*14bf0*/  LOP3.LUT R13, R0, 0x3c, R13, 0xf8, !PT ;  /* 0x0000003c000d7812 */ /* 0x000fe400078ef80d */
[----:B------:R-:W-:Y:S01]  /*14c00*/  LOP3.LUT R0, R2, 0x8, RZ, 0xfc, !PT ;  /* 0x0000000802007812 */ /* 0x000fe200078efcff */
[----:B------:R-:W-:Y:S01]  /*14c10*/  IMAD R20, R14, 0x110, R20 ;  /* 0x000001100e147824 */ /* 0x000fe200078e0214 */
[----:B------:R-:W-:Y:S06]  /*14c20*/  BAR.SYNC 0x0 ;  /* 0x0000000000007b1d */ /* 0x000fec0000000000 */
[----:B------:R-:W-:Y:S01]  /*14c30*/  SHF.L.U32 R3, R20, 0x2, RZ ;  /* 0x0000000214037819 */ /* 0x000fe200000006ff */
[----:B------:R-:W-:Y:S01]  /*14c40*/  STS.128 [R20.X4], R136 ;  /* 0x0000008814007388 */ /* 0x000fe20000004c00 */
[----:B------:R-:W-:-:S02]  /*14c50*/  ISETP.GE.AND P0, PT, R13, 0x80, PT ;  /* 0x000000800d00780c */ /* 0x000fc40003f06270 */
[-C--:B------:R-:W-:Y:S01]  /*14c60*/  LEA R4, R2, R13.reuse, 0x7 ;  /* 0x0000000d02047211 */ /* 0x080fe200078e38ff */
[----:B------:R-:W-:Y:S01]  /*14c70*/  IMAD R14, R14, -0x330, R3 ;  /* 0xfffffcd00e0e7824 */ /* 0x000fe200078e0203 */
[----:B------:R-:W-:Y:S01]  /*14c80*/  STS.128 [R20.X4+0x110], R132 ;  /* 0x0001108414007388 */ /* 0x000fe20000004c00 */
[----:B------:R-:W-:Y:S02]  /*14c90*/  ISETP.LT.AND P1, PT, R2, UR4, !P0 ;  /* 0x0000000402007c0c */ /* 0x000fe4000c721270 */
[C---:B------:R-:W-:Y:S01]  /*14ca0*/  ISETP.LT.AND P2, PT, R0.reuse, UR4, !P0 ;  /* 0x0000000400007c0c */ /* 0x040fe2000c741270 */
[----:B------:R-:W-:Y:S01]  /*14cb0*/  STS.128 [R20.X4+0x220], R128 ;  /* 0x0002208014007388 */ /* 0x000fe20000004c00 */
[----:B------:R-:W-:Y:S01]  /*14cc0*/  LEA R6, R0, R13, 0x7 ;  /* 0x0000000d00067211 */ /* 0x000fe200078e38ff */
[-C--:B------:R-:W-:Y:S01]  /*14cd0*/  IMAD.WIDE R4, R4, R15.reuse, c[0x0][0x170] ;  /* 0x00005c0004047625 */ /* 0x080fe200078e020f */
[C---:B------:R-:W-:Y:S01]  /*14ce0*/  LOP3.LUT R0, R2.reuse, 0x10, RZ, 0xfc, !PT ;  /* 0x0000001002007812 */ /* 0x040fe200078efcff */
[----:B------:R-:W-:Y:S01]  /*14cf0*/  STS.128 [R20.X4+0x330], R124 ;  /* 0x0003307c14007388 */ /* 0x000fe20000004c00 */
[----:B------:R-:W-:Y:S01]  /*14d00*/  LOP3.LUT R3, R2, 0x18, RZ, 0xfc, !PT ;  /* 0x0000001802037812 */ /* 0x000fe200078efcff */
[----:B------:R-:W-:-:S02]  /*14d10*/  IMAD.WIDE R6, R6, R15, c[0x0][0x170] ;  /* 0x00005c0006067625 */ /* 0x000fc400078e020f */
[----:B------:R-:W-:Y:S06]  /*14d20*/  BAR.SYNC 0x0 ;  /* 0x0000000000007b1d */ /* 0x000fec0000000000 */
[----:B------:R-:W1:Y:S01]  /*14d30*/  LDS.128 R16, [R14] ;  /* 0x000000000e107984 */ /* 0x000e620000000c00 */
[----:B------:R-:W-:Y:S02]  /*14d40*/  ISETP.LT.AND P3, PT, R8, UR4, !P0 ;  /* 0x0000000408007c0c */ /* 0x000fe4000c761270 */
[----:B------:R-:W-:Y:S01]  /*14d50*/  LEA R2, R0, R13, 0x7 ;  /* 0x0000000d00027211 */ /* 0x000fe200078e38ff */
[----:B------:R-:W2:Y:S01]  /*14d60*/  LDS.128 R24, [R14+0x880] ;  /* 0x000880000e187984 */ /* 0x000ea20000000c00 */
[----:B------:R-:W-:-:S02]  /*14d70*/  ISETP.LT.AND P4, PT, R9, UR4, !P0 ;  /* 0x0000000409007c0c */ /* 0x000fc4000c781270 */
[C---:B------:R-:W-:Y:S01]  /*14d80*/  ISETP.LT.AND P5, PT, R10.reuse, UR4, !P0 ;  /* 0x000000040a007c0c */ /* 0x040fe2000c7a1270 */
[----:B------:R-:W3:Y:S01]  /*14d90*/  LDS.128 R28, [R14+0x1100] ;  /* 0x001100000e1c7984 */ /* 0x000ee20000000c00 */
[-C--:B------:R-:W-:Y:S02]  /*14da0*/  LEA R9, R9, R13.reuse, 0x7 ;  /* 0x0000000d09097211 */ /* 0x080fe400078e38ff */
[----:B------:R-:W-:Y:S01]  /*14db0*/  LEA R10, R10, R13, 0x7 ;  /* 0x0000000d0a0a7211 */ /* 0x000fe200078e38ff */
[----:B------:R-:W4:Y:S04]  /*14dc0*/  LDS.128 R32, [R14+0x1980] ;  /* 0x001980000e207984 */ /* 0x000f280000000c00 */
[----:B------:R-:W-:Y:S06]  /*14dd0*/  BAR.SYNC 0x0 ;  /* 0x0000000000007b1d */ /* 0x000fec0000000000 */
[----:B------:R-:W-:Y:S01]  /*14de0*/  STS.128 [R20.X4], R120 ;  /* 0x0000007814007388 */ /* 0x000fe20000004c00 */
[----:B------:R-:W-:-:S03]  /*14df0*/  IMAD.WIDE R10, R10, R15, c[0x0][0x170] ;  /* 0x00005c000a0a7625 */ /* 0x000fc600078e020f */
[----:B------:R-:W-:Y:S04]  /*14e00*/  STS.128 [R20.X4+0x110], R116 ;  /* 0x0001107414007388 */ /* 0x000fe80000004c00 */
[----:B------:R-:W-:Y:S04]  /*14e10*/  STS.128 [R20.X4+0x220], R112 ;  /* 0x0002207014007388 */ /* 0x000fe80000004c00 */
[----:B------:R-:W-:Y:S04]  /*14e20*/  STS.128 [R20.X4+0x330], R104 ;  /* 0x0003306814007388 */ /* 0x000fe80000004c00 */
[----:B------:R-:W-:Y:S06]  /*14e30*/  BAR.SYNC 0x0 ;  /* 0x0000000000007b1d */ /* 0x000fec0000000000 */
[----:B------:R-:W4:Y:S04]  /*14e40*/  LDS.128 R36, [R14] ;  /* 0x000000000e247984 */ /* 0x000f280000000c00 */
[----:B------:R-:W4:Y:S04]  /*14e50*/  LDS.128 R40, [R14+0x880] ;  /* 0x000880000e287984 */ /* 0x000f280000000c00 */
[----:B------:R-:W4:Y:S04]  /*14e60*/  LDS.128 R44, [R14+0x1100] ;  /* 0x001100000e2c7984 */ /* 0x000f280000000c00 */
[----:B-1----:R1:W-:Y:S01]  /*14e70*/  @P1 STG.E.128 [R4.64], R16 ;  /* 0x0000001004001986 */ /* 0x0023e2000c101d0a */
[----:B------:R-:W-:-:S03]  /*14e80*/  ISETP.LT.AND P1, PT, R0, UR4, !P0 ;  /* 0x0000000400007c0c */ /* 0x000fc6000c721270 */
[----:B--2---:R2:W-:Y:S01]  /*14e90*/  @P2 STG.E.128 [R6.64], R24 ;  /* 0x0000001806002986 */ /* 0x0045e2000c101d0a */
[C---:B------:R-:W-:Y:S02]  /*14ea0*/  ISETP.LT.AND P2, PT, R3.reuse, UR4, !P0 ;  /* 0x0000000403007c0c */ /* 0x040fe4000c741270 */
[----:B------:R-:W-:Y:S02]  /*14eb0*/  ISETP.LT.AND P0, PT, R12, UR4, !P0 ;  /* 0x000000040c007c0c */ /* 0x000fe4000c701270 */
[----:B-1----:R-:W-:Y:S01]  /*14ec0*/  LEA R4, R3, R13, 0x7 ;  /* 0x0000000d03047211 */ /* 0x002fe200078e38ff */
[----:B------:R-:W-:Y:S01]  /*14ed0*/  IMAD.WIDE R2, R2, R15, c[0x0][0x170] ;  /* 0x00005c0002027625 */ /* 0x000fe200078e020f */
[----:B--2---:R-:W-:-:S03]  /*14ee0*/  LEA R6, R8, R13, 0x7 ;  /* 0x0000000d08067211 */ /* 0x004fc600078e38ff */
[-C--:B------:R-:W-:Y:S01]  /*14ef0*/  IMAD.WIDE R4, R4, R15.reuse, c[0x0][0x170] ;  /* 0x00005c0004047625 */ /* 0x080fe200078e020f */
[----:B---3--:R1:W-:Y:S03]  /*14f00*/  @P1 STG.E.128 [R2.64], R28 ;  /* 0x0000001c02001986 */ /* 0x0083e6000c101d0a */
[-C--:B------:R-:W-:Y:S01]  /*14f10*/  IMAD.WIDE R6, R6, R15.reuse, c[0x0][0x170] ;  /* 0x00005c0006067625 */ /* 0x080fe200078e020f */
[----:B----4-:R1:W-:Y:S03]  /*14f20*/  @P2 STG.E.128 [R4.64], R32 ;  /* 0x0000002004002986 */ /* 0x0103e6000c101d0a */
[----:B------:R-:W-:Y:S01]  /*14f30*/  IMAD.WIDE R8, R9, R15, c[0x0][0x170] ;  /* 0x00005c0009087625 */ /* 0x000fe200078e020f */
[----:B------:R1:W-:Y:S04]  /*14f40*/  @P3 STG.E.128 [R6.64], R36 ;  /* 0x0000002406003986 */ /* 0x0003e8000c101d0a */
[----:B------:R1:W-:Y:S04]  /*14f50*/  @P4 STG.E.128 [R8.64], R40 ;  /* 0x0000002808004986 */ /* 0x0003e8000c101d0a */
[----:B------:R1:W-:Y:S01]  /*14f60*/  @P5 STG.E.128 [R10.64], R44 ;  /* 0x0000002c0a005986 */ /* 0x0003e2000c101d0a */
[----:B------:R-:W-:Y:S05]  /*14f70*/  @!P0 EXIT ;  /* 0x000000000000894d */ /* 0x000fea0003800000 */
[----:B-1----:R-:W1:Y:S01]  /*14f80*/  LDS.128 R4, [R14+0x1980] ;  /* 0x001980000e047984 */ /* 0x002e620000000c00 */
[----:B------:R-:W-:-:S05]  /*14f90*/  LEA R2, R12, R13, 0x7 ;  /* 0x0000000d0c027211 */ /* 0x000fca00078e38ff */
[----:B------:R-:W-:-:S05]  /*14fa0*/  IMAD.WIDE R2, R2, R15, c[0x0][0x170] ;  /* 0x00005c0002027625 */ /* 0x000fca00078e020f */
[----:B-1----:R-:W-:Y:S01]  /*14fb0*/  STG.E.128 [R2.64], R4 ;  /* 0x0000000402007986 */ /* 0x002fe2000c101d0a */
[----:B------:R-:W-:Y:S05]  /*14fc0*/  EXIT ;  /* 0x000000000000794d */ /* 0x000fea0003800000 */
.L_x_2:
[----:B------:R-:W-:-:S00]  /*14fd0*/  BRA `(.L_x_2) ;  /* 0xfffffff000007947 */ /* 0x000fc0000383ffff */
[----:B------:R-:W-:-:S00]  /*14fe0*/  NOP ;  /* 0x0000000000007918 */ /* 0x000fc00000000000 */
        /* <DEDUP_REMOVED lines=9> */
.L_x_3:


//--------------------- .nv.shared.triton_mm      --------------------------
	.section	.nv.shared.triton_mm,"aw",@nobits
	.align	16
